//
// Generated by NVIDIA NVVM Compiler
//
// Compiler Build ID: CL-36424714
// Cuda compilation tools, release 13.0, V13.0.88
// Based on NVVM 20.0.0
//

.version 9.0
.target sm_100
.address_size 64

	// .globl	_Z19game_of_life_kernelPKmPmii

.visible .entry _Z19game_of_life_kernelPKmPmii(
	.param .u64 .ptr .align 1 _Z19game_of_life_kernelPKmPmii_param_0,
	.param .u64 .ptr .align 1 _Z19game_of_life_kernelPKmPmii_param_1,
	.param .u32 _Z19game_of_life_kernelPKmPmii_param_2,
	.param .u32 _Z19game_of_life_kernelPKmPmii_param_3
)
{
	.reg .pred 	%p<397>;
	.reg .b32 	%r<2079>;
	.reg .b64 	%rd<434>;

	ld.param.u64 	%rd72, [_Z19game_of_life_kernelPKmPmii_param_0];
	ld.param.u64 	%rd71, [_Z19game_of_life_kernelPKmPmii_param_1];
	ld.param.u32 	%r408, [_Z19game_of_life_kernelPKmPmii_param_2];
	ld.param.u32 	%r409, [_Z19game_of_life_kernelPKmPmii_param_3];
	cvta.to.global.u64 	%rd1, %rd72;
	mov.u32 	%r410, %ctaid.x;
	mov.u32 	%r411, %ntid.x;
	mov.u32 	%r412, %tid.x;
	mad.lo.s32 	%r1, %r410, %r411, %r412;
	mov.u32 	%r413, %ctaid.y;
	mov.u32 	%r414, %ntid.y;
	mov.u32 	%r415, %tid.y;
	mad.lo.s32 	%r2, %r413, %r414, %r415;
	setp.ge.s32 	%p1, %r2, %r408;
	setp.ge.s32 	%p2, %r1, %r409;
	or.pred  	%p3, %p1, %p2;
	@%p3 bra 	$L__BB0_272;
	mul.lo.s32 	%r3, %r409, %r2;
	add.s32 	%r4, %r3, %r1;
	setp.lt.s32 	%p4, %r1, 1;
	add.s32 	%r5, %r409, -1;
	add.s32 	%r6, %r408, -1;
	mul.wide.s32 	%rd73, %r4, 8;
	add.s64 	%rd2, %rd1, %rd73;
	ld.global.nc.u64 	%rd3, [%rd2];
	mov.b32 	%r1943, 0;
	@%p4 bra 	$L__BB0_3;
	ld.global.nc.u64 	%rd74, [%rd2+-8];
	shr.u64 	%rd75, %rd74, 63;
	cvt.u32.u64 	%r1943, %rd75;
$L__BB0_3:
	setp.ge.s32 	%p5, %r1, %r5;
	mov.b32 	%r1944, 0;
	@%p5 bra 	$L__BB0_5;
	ld.global.nc.u32 	%r418, [%rd2+8];
	and.b32  	%r1944, %r418, 1;
$L__BB0_5:
	setp.eq.s32 	%p6, %r2, 0;
	mov.b64 	%rd432, 0;
	mov.b32 	%r1946, 0;
	mov.u32 	%r1947, %r1946;
	@%p6 bra 	$L__BB0_10;
	setp.lt.s32 	%p7, %r1, 1;
	sub.s32 	%r421, %r3, %r409;
	add.s32 	%r422, %r421, %r1;
	mul.wide.s32 	%rd77, %r422, 8;
	add.s64 	%rd4, %rd1, %rd77;
	ld.global.nc.u64 	%rd432, [%rd4];
	mov.b32 	%r1946, 0;
	@%p7 bra 	$L__BB0_8;
	ld.global.nc.u64 	%rd78, [%rd4+-8];
	shr.u64 	%rd79, %rd78, 63;
	cvt.u32.u64 	%r1946, %rd79;
$L__BB0_8:
	setp.ge.s32 	%p8, %r1, %r5;
	mov.b32 	%r1947, 0;
	@%p8 bra 	$L__BB0_10;
	ld.global.nc.u32 	%r424, [%rd4+8];
	and.b32  	%r1947, %r424, 1;
$L__BB0_10:
	setp.ge.u32 	%p9, %r2, %r6;
	mov.b64 	%rd433, 0;
	mov.b32 	%r1949, 0;
	mov.u32 	%r1950, %r1949;
	@%p9 bra 	$L__BB0_15;
	setp.lt.s32 	%p10, %r1, 1;
	mul.wide.s32 	%rd81, %r409, 8;
	add.s64 	%rd7, %rd2, %rd81;
	ld.global.nc.u64 	%rd433, [%rd7];
	mov.b32 	%r1949, 0;
	@%p10 bra 	$L__BB0_13;
	ld.global.nc.u64 	%rd82, [%rd7+-8];
	shr.u64 	%rd83, %rd82, 63;
	cvt.u32.u64 	%r1949, %rd83;
$L__BB0_13:
	setp.ge.s32 	%p11, %r1, %r5;
	mov.b32 	%r1950, 0;
	@%p11 bra 	$L__BB0_15;
	ld.global.nc.u32 	%r428, [%rd7+8];
	and.b32  	%r1950, %r428, 1;
$L__BB0_15:
	setp.eq.s32 	%p12, %r2, 0;
	setp.lt.s32 	%p13, %r1, %r5;
	setp.gt.s32 	%p14, %r1, 0;
	selp.b32 	%r21, %r1946, 0, %p14;
	selp.b32 	%r22, %r1947, 0, %p13;
	selp.b32 	%r23, %r1949, 0, %p14;
	selp.b32 	%r24, %r1950, 0, %p13;
	mov.b32 	%r1951, 0;
	@%p12 bra 	$L__BB0_17;
	cvt.u32.u64 	%r430, %rd432;
	and.b32  	%r431, %r430, 1;
	add.s32 	%r432, %r21, %r431;
	shr.u32 	%r433, %r430, 1;
	and.b32  	%r434, %r433, 1;
	add.s32 	%r1951, %r432, %r434;
$L__BB0_17:
	setp.ge.u32 	%p15, %r2, %r6;
	cvt.u32.u64 	%r27, %rd3;
	shr.u32 	%r435, %r27, 1;
	and.b32  	%r28, %r435, 1;
	add.s32 	%r436, %r28, %r1943;
	add.s32 	%r1952, %r436, %r1951;
	@%p15 bra 	$L__BB0_19;
	cvt.u32.u64 	%r437, %rd433;
	and.b32  	%r438, %r437, 1;
	add.s32 	%r439, %r23, %r438;
	add.s32 	%r440, %r439, %r1952;
	shr.u32 	%r441, %r437, 1;
	and.b32  	%r442, %r441, 1;
	add.s32 	%r1952, %r440, %r442;
$L__BB0_19:
	setp.eq.s32 	%p16, %r2, 0;
	mov.b32 	%r1953, 0;
	@%p16 bra 	$L__BB0_21;
	cvt.u32.u64 	%r444, %rd432;
	and.b32  	%r445, %r444, 1;
	shr.u32 	%r446, %r444, 1;
	and.b32  	%r447, %r446, 1;
	add.s32 	%r448, %r445, %r447;
	shr.u32 	%r449, %r444, 2;
	and.b32  	%r450, %r449, 1;
	add.s32 	%r1953, %r448, %r450;
$L__BB0_21:
	setp.ge.u32 	%p17, %r2, %r6;
	and.b32  	%r451, %r27, 1;
	shr.u32 	%r452, %r27, 2;
	and.b32  	%r34, %r452, 1;
	add.s32 	%r453, %r34, %r451;
	add.s32 	%r1954, %r453, %r1953;
	@%p17 bra 	$L__BB0_23;
	cvt.u32.u64 	%r454, %rd433;
	and.b32  	%r455, %r454, 1;
	shr.u32 	%r456, %r454, 1;
	and.b32  	%r457, %r456, 1;
	add.s32 	%r458, %r455, %r457;
	add.s32 	%r459, %r458, %r1954;
	shr.u32 	%r460, %r454, 2;
	and.b32  	%r461, %r460, 1;
	add.s32 	%r1954, %r459, %r461;
$L__BB0_23:
	setp.eq.s32 	%p18, %r2, 0;
	mov.b32 	%r1955, 0;
	@%p18 bra 	$L__BB0_25;
	cvt.u32.u64 	%r463, %rd432;
	shr.u32 	%r464, %r463, 1;
	and.b32  	%r465, %r464, 1;
	shr.u32 	%r466, %r463, 2;
	and.b32  	%r467, %r466, 1;
	add.s32 	%r468, %r465, %r467;
	shr.u32 	%r469, %r463, 3;
	and.b32  	%r470, %r469, 1;
	add.s32 	%r1955, %r468, %r470;
$L__BB0_25:
	setp.ge.u32 	%p19, %r2, %r6;
	shr.u32 	%r471, %r27, 3;
	and.b32  	%r40, %r471, 1;
	add.s32 	%r472, %r40, %r28;
	add.s32 	%r1956, %r472, %r1955;
	@%p19 bra 	$L__BB0_27;
	cvt.u32.u64 	%r473, %rd433;
	shr.u32 	%r474, %r473, 1;
	and.b32  	%r475, %r474, 1;
	shr.u32 	%r476, %r473, 2;
	and.b32  	%r477, %r476, 1;
	add.s32 	%r478, %r475, %r477;
	add.s32 	%r479, %r478, %r1956;
	shr.u32 	%r480, %r473, 3;
	and.b32  	%r481, %r480, 1;
	add.s32 	%r1956, %r479, %r481;
$L__BB0_27:
	setp.eq.s32 	%p20, %r2, 0;
	and.b64  	%rd84, %rd3, 4;
	setp.eq.s64 	%p21, %rd84, 0;
	and.b32  	%r483, %r1956, 62;
	setp.eq.s32 	%p22, %r483, 2;
	setp.eq.s32 	%p23, %r1956, 3;
	selp.u32 	%r484, -1, 0, %p23;
	selp.u32 	%r485, -1, 0, %p22;
	selp.b32 	%r486, %r484, %r485, %p21;
	and.b32  	%r487, %r486, 1;
	setp.eq.b32 	%p24, %r487, 1;
	selp.b64 	%rd85, 4, 0, %p24;
	and.b64  	%rd86, %rd3, 1;
	setp.eq.b64 	%p25, %rd86, 1;
	and.b32  	%r488, %r1952, 62;
	setp.eq.s32 	%p26, %r488, 2;
	setp.eq.s32 	%p27, %r1952, 3;
	selp.u32 	%r489, -1, 0, %p27;
	selp.u32 	%r490, -1, 0, %p26;
	selp.b32 	%r491, %r490, %r489, %p25;
	cvt.u64.u32 	%rd87, %r491;
	and.b64  	%rd88, %rd87, 1;
	setp.eq.s32 	%p28, %r1954, 3;
	and.b32  	%r492, %r1954, 62;
	setp.eq.s32 	%p29, %r492, 2;
	and.b64  	%rd89, %rd3, 2;
	setp.eq.s64 	%p30, %rd89, 0;
	selp.u32 	%r493, -1, 0, %p28;
	selp.u32 	%r494, -1, 0, %p29;
	selp.b32 	%r495, %r493, %r494, %p30;
	and.b32  	%r496, %r495, 1;
	setp.eq.b32 	%p31, %r496, 1;
	selp.b64 	%rd90, 2, 0, %p31;
	or.b64  	%rd91, %rd90, %rd88;
	or.b64  	%rd10, %rd85, %rd91;
	mov.b32 	%r1957, 0;
	@%p20 bra 	$L__BB0_29;
	cvt.u32.u64 	%r497, %rd432;
	shr.u32 	%r498, %r497, 2;
	and.b32  	%r499, %r498, 1;
	shr.u32 	%r500, %r497, 3;
	and.b32  	%r501, %r500, 1;
	add.s32 	%r502, %r499, %r501;
	shr.u32 	%r503, %r497, 4;
	and.b32  	%r504, %r503, 1;
	add.s32 	%r1957, %r502, %r504;
$L__BB0_29:
	setp.ge.u32 	%p32, %r2, %r6;
	shr.u32 	%r505, %r27, 4;
	and.b32  	%r46, %r505, 1;
	add.s32 	%r506, %r46, %r34;
	add.s32 	%r1958, %r506, %r1957;
	@%p32 bra 	$L__BB0_31;
	cvt.u32.u64 	%r507, %rd433;
	shr.u32 	%r508, %r507, 2;
	and.b32  	%r509, %r508, 1;
	shr.u32 	%r510, %r507, 3;
	and.b32  	%r511, %r510, 1;
	add.s32 	%r512, %r509, %r511;
	add.s32 	%r513, %r512, %r1958;
	shr.u32 	%r514, %r507, 4;
	and.b32  	%r515, %r514, 1;
	add.s32 	%r1958, %r513, %r515;
$L__BB0_31:
	setp.eq.s32 	%p33, %r2, 0;
	and.b64  	%rd92, %rd3, 8;
	setp.eq.s64 	%p34, %rd92, 0;
	and.b32  	%r517, %r1958, 62;
	setp.eq.s32 	%p35, %r517, 2;
	setp.eq.s32 	%p36, %r1958, 3;
	selp.u32 	%r518, -1, 0, %p36;
	selp.u32 	%r519, -1, 0, %p35;
	selp.b32 	%r520, %r518, %r519, %p34;
	and.b32  	%r521, %r520, 1;
	setp.eq.b32 	%p37, %r521, 1;
	selp.b64 	%rd93, 8, 0, %p37;
	or.b64  	%rd11, %rd93, %rd10;
	mov.b32 	%r1959, 0;
	@%p33 bra 	$L__BB0_33;
	cvt.u32.u64 	%r522, %rd432;
	shr.u32 	%r523, %r522, 3;
	and.b32  	%r524, %r523, 1;
	shr.u32 	%r525, %r522, 4;
	and.b32  	%r526, %r525, 1;
	add.s32 	%r527, %r524, %r526;
	shr.u32 	%r528, %r522, 5;
	and.b32  	%r529, %r528, 1;
	add.s32 	%r1959, %r527, %r529;
$L__BB0_33:
	setp.ge.u32 	%p38, %r2, %r6;
	shr.u32 	%r530, %r27, 5;
	and.b32  	%r52, %r530, 1;
	add.s32 	%r531, %r52, %r40;
	add.s32 	%r1960, %r531, %r1959;
	@%p38 bra 	$L__BB0_35;
	cvt.u32.u64 	%r532, %rd433;
	shr.u32 	%r533, %r532, 3;
	and.b32  	%r534, %r533, 1;
	shr.u32 	%r535, %r532, 4;
	and.b32  	%r536, %r535, 1;
	add.s32 	%r537, %r534, %r536;
	add.s32 	%r538, %r537, %r1960;
	shr.u32 	%r539, %r532, 5;
	and.b32  	%r540, %r539, 1;
	add.s32 	%r1960, %r538, %r540;
$L__BB0_35:
	setp.eq.s32 	%p39, %r2, 0;
	and.b64  	%rd94, %rd3, 16;
	setp.eq.s64 	%p40, %rd94, 0;
	and.b32  	%r542, %r1960, 62;
	setp.eq.s32 	%p41, %r542, 2;
	setp.eq.s32 	%p42, %r1960, 3;
	selp.u32 	%r543, -1, 0, %p42;
	selp.u32 	%r544, -1, 0, %p41;
	selp.b32 	%r545, %r543, %r544, %p40;
	and.b32  	%r546, %r545, 1;
	setp.eq.b32 	%p43, %r546, 1;
	selp.b64 	%rd95, 16, 0, %p43;
	or.b64  	%rd12, %rd95, %rd11;
	mov.b32 	%r1961, 0;
	@%p39 bra 	$L__BB0_37;
	cvt.u32.u64 	%r547, %rd432;
	shr.u32 	%r548, %r547, 4;
	and.b32  	%r549, %r548, 1;
	shr.u32 	%r550, %r547, 5;
	and.b32  	%r551, %r550, 1;
	add.s32 	%r552, %r549, %r551;
	shr.u32 	%r553, %r547, 6;
	and.b32  	%r554, %r553, 1;
	add.s32 	%r1961, %r552, %r554;
$L__BB0_37:
	setp.ge.u32 	%p44, %r2, %r6;
	shr.u32 	%r555, %r27, 6;
	and.b32  	%r58, %r555, 1;
	add.s32 	%r556, %r58, %r46;
	add.s32 	%r1962, %r556, %r1961;
	@%p44 bra 	$L__BB0_39;
	cvt.u32.u64 	%r557, %rd433;
	shr.u32 	%r558, %r557, 4;
	and.b32  	%r559, %r558, 1;
	shr.u32 	%r560, %r557, 5;
	and.b32  	%r561, %r560, 1;
	add.s32 	%r562, %r559, %r561;
	add.s32 	%r563, %r562, %r1962;
	shr.u32 	%r564, %r557, 6;
	and.b32  	%r565, %r564, 1;
	add.s32 	%r1962, %r563, %r565;
$L__BB0_39:
	setp.eq.s32 	%p45, %r2, 0;
	and.b64  	%rd96, %rd3, 32;
	setp.eq.s64 	%p46, %rd96, 0;
	and.b32  	%r567, %r1962, 62;
	setp.eq.s32 	%p47, %r567, 2;
	setp.eq.s32 	%p48, %r1962, 3;
	selp.u32 	%r568, -1, 0, %p48;
	selp.u32 	%r569, -1, 0, %p47;
	selp.b32 	%r570, %r568, %r569, %p46;
	and.b32  	%r571, %r570, 1;
	setp.eq.b32 	%p49, %r571, 1;
	selp.b64 	%rd97, 32, 0, %p49;
	or.b64  	%rd13, %rd97, %rd12;
	mov.b32 	%r1963, 0;
	@%p45 bra 	$L__BB0_41;
	cvt.u32.u64 	%r572, %rd432;
	shr.u32 	%r573, %r572, 5;
	and.b32  	%r574, %r573, 1;
	shr.u32 	%r575, %r572, 6;
	and.b32  	%r576, %r575, 1;
	add.s32 	%r577, %r574, %r576;
	shr.u32 	%r578, %r572, 7;
	and.b32  	%r579, %r578, 1;
	add.s32 	%r1963, %r577, %r579;
$L__BB0_41:
	setp.ge.u32 	%p50, %r2, %r6;
	shr.u32 	%r580, %r27, 7;
	and.b32  	%r64, %r580, 1;
	add.s32 	%r581, %r64, %r52;
	add.s32 	%r1964, %r581, %r1963;
	@%p50 bra 	$L__BB0_43;
	cvt.u32.u64 	%r582, %rd433;
	shr.u32 	%r583, %r582, 5;
	and.b32  	%r584, %r583, 1;
	shr.u32 	%r585, %r582, 6;
	and.b32  	%r586, %r585, 1;
	add.s32 	%r587, %r584, %r586;
	add.s32 	%r588, %r587, %r1964;
	shr.u32 	%r589, %r582, 7;
	and.b32  	%r590, %r589, 1;
	add.s32 	%r1964, %r588, %r590;
$L__BB0_43:
	setp.eq.s32 	%p51, %r2, 0;
	and.b64  	%rd98, %rd3, 64;
	setp.eq.s64 	%p52, %rd98, 0;
	and.b32  	%r592, %r1964, 62;
	setp.eq.s32 	%p53, %r592, 2;
	setp.eq.s32 	%p54, %r1964, 3;
	selp.u32 	%r593, -1, 0, %p54;
	selp.u32 	%r594, -1, 0, %p53;
	selp.b32 	%r595, %r593, %r594, %p52;
	and.b32  	%r596, %r595, 1;
	setp.eq.b32 	%p55, %r596, 1;
	selp.b64 	%rd99, 64, 0, %p55;
	or.b64  	%rd14, %rd99, %rd13;
	mov.b32 	%r1965, 0;
	@%p51 bra 	$L__BB0_45;
	cvt.u32.u64 	%r597, %rd432;
	shr.u32 	%r598, %r597, 6;
	and.b32  	%r599, %r598, 1;
	shr.u32 	%r600, %r597, 7;
	and.b32  	%r601, %r600, 1;
	add.s32 	%r602, %r599, %r601;
	shr.u32 	%r603, %r597, 8;
	and.b32  	%r604, %r603, 1;
	add.s32 	%r1965, %r602, %r604;
$L__BB0_45:
	setp.ge.u32 	%p56, %r2, %r6;
	shr.u32 	%r605, %r27, 8;
	and.b32  	%r70, %r605, 1;
	add.s32 	%r606, %r70, %r58;
	add.s32 	%r1966, %r606, %r1965;
	@%p56 bra 	$L__BB0_47;
	cvt.u32.u64 	%r607, %rd433;
	shr.u32 	%r608, %r607, 6;
	and.b32  	%r609, %r608, 1;
	shr.u32 	%r610, %r607, 7;
	and.b32  	%r611, %r610, 1;
	add.s32 	%r612, %r609, %r611;
	add.s32 	%r613, %r612, %r1966;
	shr.u32 	%r614, %r607, 8;
	and.b32  	%r615, %r614, 1;
	add.s32 	%r1966, %r613, %r615;
$L__BB0_47:
	setp.eq.s32 	%p57, %r2, 0;
	and.b64  	%rd100, %rd3, 128;
	setp.eq.s64 	%p58, %rd100, 0;
	and.b32  	%r617, %r1966, 62;
	setp.eq.s32 	%p59, %r617, 2;
	setp.eq.s32 	%p60, %r1966, 3;
	selp.u32 	%r618, -1, 0, %p60;
	selp.u32 	%r619, -1, 0, %p59;
	selp.b32 	%r620, %r618, %r619, %p58;
	and.b32  	%r621, %r620, 1;
	setp.eq.b32 	%p61, %r621, 1;
	selp.b64 	%rd101, 128, 0, %p61;
	or.b64  	%rd15, %rd101, %rd14;
	mov.b32 	%r1967, 0;
	@%p57 bra 	$L__BB0_49;
	cvt.u32.u64 	%r622, %rd432;
	shr.u32 	%r623, %r622, 7;
	and.b32  	%r624, %r623, 1;
	shr.u32 	%r625, %r622, 8;
	and.b32  	%r626, %r625, 1;
	add.s32 	%r627, %r624, %r626;
	shr.u32 	%r628, %r622, 9;
	and.b32  	%r629, %r628, 1;
	add.s32 	%r1967, %r627, %r629;
$L__BB0_49:
	setp.ge.u32 	%p62, %r2, %r6;
	shr.u32 	%r630, %r27, 9;
	and.b32  	%r76, %r630, 1;
	add.s32 	%r631, %r76, %r64;
	add.s32 	%r1968, %r631, %r1967;
	@%p62 bra 	$L__BB0_51;
	cvt.u32.u64 	%r632, %rd433;
	shr.u32 	%r633, %r632, 7;
	and.b32  	%r634, %r633, 1;
	shr.u32 	%r635, %r632, 8;
	and.b32  	%r636, %r635, 1;
	add.s32 	%r637, %r634, %r636;
	add.s32 	%r638, %r637, %r1968;
	shr.u32 	%r639, %r632, 9;
	and.b32  	%r640, %r639, 1;
	add.s32 	%r1968, %r638, %r640;
$L__BB0_51:
	setp.eq.s32 	%p63, %r2, 0;
	and.b64  	%rd102, %rd3, 256;
	setp.eq.s64 	%p64, %rd102, 0;
	and.b32  	%r642, %r1968, 62;
	setp.eq.s32 	%p65, %r642, 2;
	setp.eq.s32 	%p66, %r1968, 3;
	selp.u32 	%r643, -1, 0, %p66;
	selp.u32 	%r644, -1, 0, %p65;
	selp.b32 	%r645, %r643, %r644, %p64;
	and.b32  	%r646, %r645, 1;
	setp.eq.b32 	%p67, %r646, 1;
	selp.b64 	%rd103, 256, 0, %p67;
	or.b64  	%rd16, %rd103, %rd15;
	mov.b32 	%r1969, 0;
	@%p63 bra 	$L__BB0_53;
	cvt.u32.u64 	%r647, %rd432;
	shr.u32 	%r648, %r647, 8;
	and.b32  	%r649, %r648, 1;
	shr.u32 	%r650, %r647, 9;
	and.b32  	%r651, %r650, 1;
	add.s32 	%r652, %r649, %r651;
	shr.u32 	%r653, %r647, 10;
	and.b32  	%r654, %r653, 1;
	add.s32 	%r1969, %r652, %r654;
$L__BB0_53:
	setp.ge.u32 	%p68, %r2, %r6;
	shr.u32 	%r655, %r27, 10;
	and.b32  	%r82, %r655, 1;
	add.s32 	%r656, %r82, %r70;
	add.s32 	%r1970, %r656, %r1969;
	@%p68 bra 	$L__BB0_55;
	cvt.u32.u64 	%r657, %rd433;
	shr.u32 	%r658, %r657, 8;
	and.b32  	%r659, %r658, 1;
	shr.u32 	%r660, %r657, 9;
	and.b32  	%r661, %r660, 1;
	add.s32 	%r662, %r659, %r661;
	add.s32 	%r663, %r662, %r1970;
	shr.u32 	%r664, %r657, 10;
	and.b32  	%r665, %r664, 1;
	add.s32 	%r1970, %r663, %r665;
$L__BB0_55:
	setp.eq.s32 	%p69, %r2, 0;
	and.b64  	%rd104, %rd3, 512;
	setp.eq.s64 	%p70, %rd104, 0;
	and.b32  	%r667, %r1970, 62;
	setp.eq.s32 	%p71, %r667, 2;
	setp.eq.s32 	%p72, %r1970, 3;
	selp.u32 	%r668, -1, 0, %p72;
	selp.u32 	%r669, -1, 0, %p71;
	selp.b32 	%r670, %r668, %r669, %p70;
	and.b32  	%r671, %r670, 1;
	setp.eq.b32 	%p73, %r671, 1;
	selp.b64 	%rd105, 512, 0, %p73;
	or.b64  	%rd17, %rd105, %rd16;
	mov.b32 	%r1971, 0;
	@%p69 bra 	$L__BB0_57;
	cvt.u32.u64 	%r672, %rd432;
	shr.u32 	%r673, %r672, 9;
	and.b32  	%r674, %r673, 1;
	shr.u32 	%r675, %r672, 10;
	and.b32  	%r676, %r675, 1;
	add.s32 	%r677, %r674, %r676;
	shr.u32 	%r678, %r672, 11;
	and.b32  	%r679, %r678, 1;
	add.s32 	%r1971, %r677, %r679;
$L__BB0_57:
	setp.ge.u32 	%p74, %r2, %r6;
	shr.u32 	%r680, %r27, 11;
	and.b32  	%r88, %r680, 1;
	add.s32 	%r681, %r88, %r76;
	add.s32 	%r1972, %r681, %r1971;
	@%p74 bra 	$L__BB0_59;
	cvt.u32.u64 	%r682, %rd433;
	shr.u32 	%r683, %r682, 9;
	and.b32  	%r684, %r683, 1;
	shr.u32 	%r685, %r682, 10;
	and.b32  	%r686, %r685, 1;
	add.s32 	%r687, %r684, %r686;
	add.s32 	%r688, %r687, %r1972;
	shr.u32 	%r689, %r682, 11;
	and.b32  	%r690, %r689, 1;
	add.s32 	%r1972, %r688, %r690;
$L__BB0_59:
	setp.eq.s32 	%p75, %r2, 0;
	and.b64  	%rd106, %rd3, 1024;
	setp.eq.s64 	%p76, %rd106, 0;
	and.b32  	%r692, %r1972, 62;
	setp.eq.s32 	%p77, %r692, 2;
	setp.eq.s32 	%p78, %r1972, 3;
	selp.u32 	%r693, -1, 0, %p78;
	selp.u32 	%r694, -1, 0, %p77;
	selp.b32 	%r695, %r693, %r694, %p76;
	and.b32  	%r696, %r695, 1;
	setp.eq.b32 	%p79, %r696, 1;
	selp.b64 	%rd107, 1024, 0, %p79;
	or.b64  	%rd18, %rd107, %rd17;
	mov.b32 	%r1973, 0;
	@%p75 bra 	$L__BB0_61;
	cvt.u32.u64 	%r697, %rd432;
	shr.u32 	%r698, %r697, 10;
	and.b32  	%r699, %r698, 1;
	shr.u32 	%r700, %r697, 11;
	and.b32  	%r701, %r700, 1;
	add.s32 	%r702, %r699, %r701;
	shr.u32 	%r703, %r697, 12;
	and.b32  	%r704, %r703, 1;
	add.s32 	%r1973, %r702, %r704;
$L__BB0_61:
	setp.ge.u32 	%p80, %r2, %r6;
	shr.u32 	%r705, %r27, 12;
	and.b32  	%r94, %r705, 1;
	add.s32 	%r706, %r94, %r82;
	add.s32 	%r1974, %r706, %r1973;
	@%p80 bra 	$L__BB0_63;
	cvt.u32.u64 	%r707, %rd433;
	shr.u32 	%r708, %r707, 10;
	and.b32  	%r709, %r708, 1;
	shr.u32 	%r710, %r707, 11;
	and.b32  	%r711, %r710, 1;
	add.s32 	%r712, %r709, %r711;
	add.s32 	%r713, %r712, %r1974;
	shr.u32 	%r714, %r707, 12;
	and.b32  	%r715, %r714, 1;
	add.s32 	%r1974, %r713, %r715;
$L__BB0_63:
	setp.eq.s32 	%p81, %r2, 0;
	and.b64  	%rd108, %rd3, 2048;
	setp.eq.s64 	%p82, %rd108, 0;
	and.b32  	%r717, %r1974, 62;
	setp.eq.s32 	%p83, %r717, 2;
	setp.eq.s32 	%p84, %r1974, 3;
	selp.u32 	%r718, -1, 0, %p84;
	selp.u32 	%r719, -1, 0, %p83;
	selp.b32 	%r720, %r718, %r719, %p82;
	and.b32  	%r721, %r720, 1;
	setp.eq.b32 	%p85, %r721, 1;
	selp.b64 	%rd109, 2048, 0, %p85;
	or.b64  	%rd19, %rd109, %rd18;
	mov.b32 	%r1975, 0;
	@%p81 bra 	$L__BB0_65;
	cvt.u32.u64 	%r722, %rd432;
	shr.u32 	%r723, %r722, 11;
	and.b32  	%r724, %r723, 1;
	shr.u32 	%r725, %r722, 12;
	and.b32  	%r726, %r725, 1;
	add.s32 	%r727, %r724, %r726;
	shr.u32 	%r728, %r722, 13;
	and.b32  	%r729, %r728, 1;
	add.s32 	%r1975, %r727, %r729;
$L__BB0_65:
	setp.ge.u32 	%p86, %r2, %r6;
	shr.u32 	%r730, %r27, 13;
	and.b32  	%r100, %r730, 1;
	add.s32 	%r731, %r100, %r88;
	add.s32 	%r1976, %r731, %r1975;
	@%p86 bra 	$L__BB0_67;
	cvt.u32.u64 	%r732, %rd433;
	shr.u32 	%r733, %r732, 11;
	and.b32  	%r734, %r733, 1;
	shr.u32 	%r735, %r732, 12;
	and.b32  	%r736, %r735, 1;
	add.s32 	%r737, %r734, %r736;
	add.s32 	%r738, %r737, %r1976;
	shr.u32 	%r739, %r732, 13;
	and.b32  	%r740, %r739, 1;
	add.s32 	%r1976, %r738, %r740;
$L__BB0_67:
	setp.eq.s32 	%p87, %r2, 0;
	and.b64  	%rd110, %rd3, 4096;
	setp.eq.s64 	%p88, %rd110, 0;
	and.b32  	%r742, %r1976, 62;
	setp.eq.s32 	%p89, %r742, 2;
	setp.eq.s32 	%p90, %r1976, 3;
	selp.u32 	%r743, -1, 0, %p90;
	selp.u32 	%r744, -1, 0, %p89;
	selp.b32 	%r745, %r743, %r744, %p88;
	and.b32  	%r746, %r745, 1;
	setp.eq.b32 	%p91, %r746, 1;
	selp.b64 	%rd111, 4096, 0, %p91;
	or.b64  	%rd20, %rd111, %rd19;
	mov.b32 	%r1977, 0;
	@%p87 bra 	$L__BB0_69;
	cvt.u32.u64 	%r747, %rd432;
	shr.u32 	%r748, %r747, 12;
	and.b32  	%r749, %r748, 1;
	shr.u32 	%r750, %r747, 13;
	and.b32  	%r751, %r750, 1;
	add.s32 	%r752, %r749, %r751;
	shr.u32 	%r753, %r747, 14;
	and.b32  	%r754, %r753, 1;
	add.s32 	%r1977, %r752, %r754;
$L__BB0_69:
	setp.ge.u32 	%p92, %r2, %r6;
	shr.u32 	%r755, %r27, 14;
	and.b32  	%r106, %r755, 1;
	add.s32 	%r756, %r106, %r94;
	add.s32 	%r1978, %r756, %r1977;
	@%p92 bra 	$L__BB0_71;
	cvt.u32.u64 	%r757, %rd433;
	shr.u32 	%r758, %r757, 12;
	and.b32  	%r759, %r758, 1;
	shr.u32 	%r760, %r757, 13;
	and.b32  	%r761, %r760, 1;
	add.s32 	%r762, %r759, %r761;
	add.s32 	%r763, %r762, %r1978;
	shr.u32 	%r764, %r757, 14;
	and.b32  	%r765, %r764, 1;
	add.s32 	%r1978, %r763, %r765;
$L__BB0_71:
	setp.eq.s32 	%p93, %r2, 0;
	and.b64  	%rd112, %rd3, 8192;
	setp.eq.s64 	%p94, %rd112, 0;
	and.b32  	%r767, %r1978, 62;
	setp.eq.s32 	%p95, %r767, 2;
	setp.eq.s32 	%p96, %r1978, 3;
	selp.u32 	%r768, -1, 0, %p96;
	selp.u32 	%r769, -1, 0, %p95;
	selp.b32 	%r770, %r768, %r769, %p94;
	and.b32  	%r771, %r770, 1;
	setp.eq.b32 	%p97, %r771, 1;
	selp.b64 	%rd113, 8192, 0, %p97;
	or.b64  	%rd21, %rd113, %rd20;
	mov.b32 	%r1979, 0;
	@%p93 bra 	$L__BB0_73;
	cvt.u32.u64 	%r772, %rd432;
	shr.u32 	%r773, %r772, 13;
	and.b32  	%r774, %r773, 1;
	shr.u32 	%r775, %r772, 14;
	and.b32  	%r776, %r775, 1;
	add.s32 	%r777, %r774, %r776;
	shr.u32 	%r778, %r772, 15;
	and.b32  	%r779, %r778, 1;
	add.s32 	%r1979, %r777, %r779;
$L__BB0_73:
	setp.ge.u32 	%p98, %r2, %r6;
	shr.u32 	%r780, %r27, 15;
	and.b32  	%r112, %r780, 1;
	add.s32 	%r781, %r112, %r100;
	add.s32 	%r1980, %r781, %r1979;
	@%p98 bra 	$L__BB0_75;
	cvt.u32.u64 	%r782, %rd433;
	shr.u32 	%r783, %r782, 13;
	and.b32  	%r784, %r783, 1;
	shr.u32 	%r785, %r782, 14;
	and.b32  	%r786, %r785, 1;
	add.s32 	%r787, %r784, %r786;
	add.s32 	%r788, %r787, %r1980;
	shr.u32 	%r789, %r782, 15;
	and.b32  	%r790, %r789, 1;
	add.s32 	%r1980, %r788, %r790;
$L__BB0_75:
	setp.eq.s32 	%p99, %r2, 0;
	and.b64  	%rd114, %rd3, 16384;
	setp.eq.s64 	%p100, %rd114, 0;
	and.b32  	%r792, %r1980, 62;
	setp.eq.s32 	%p101, %r792, 2;
	setp.eq.s32 	%p102, %r1980, 3;
	selp.u32 	%r793, -1, 0, %p102;
	selp.u32 	%r794, -1, 0, %p101;
	selp.b32 	%r795, %r793, %r794, %p100;
	and.b32  	%r796, %r795, 1;
	setp.eq.b32 	%p103, %r796, 1;
	selp.b64 	%rd115, 16384, 0, %p103;
	or.b64  	%rd22, %rd115, %rd21;
	mov.b32 	%r1981, 0;
	@%p99 bra 	$L__BB0_77;
	cvt.u32.u64 	%r797, %rd432;
	shr.u32 	%r798, %r797, 14;
	and.b32  	%r799, %r798, 1;
	shr.u32 	%r800, %r797, 15;
	and.b32  	%r801, %r800, 1;
	add.s32 	%r802, %r799, %r801;
	shr.u32 	%r803, %r797, 16;
	and.b32  	%r804, %r803, 1;
	add.s32 	%r1981, %r802, %r804;
$L__BB0_77:
	setp.ge.u32 	%p104, %r2, %r6;
	shr.u32 	%r805, %r27, 16;
	and.b32  	%r118, %r805, 1;
	add.s32 	%r806, %r118, %r106;
	add.s32 	%r1982, %r806, %r1981;
	@%p104 bra 	$L__BB0_79;
	cvt.u32.u64 	%r807, %rd433;
	shr.u32 	%r808, %r807, 14;
	and.b32  	%r809, %r808, 1;
	shr.u32 	%r810, %r807, 15;
	and.b32  	%r811, %r810, 1;
	add.s32 	%r812, %r809, %r811;
	add.s32 	%r813, %r812, %r1982;
	shr.u32 	%r814, %r807, 16;
	and.b32  	%r815, %r814, 1;
	add.s32 	%r1982, %r813, %r815;
$L__BB0_79:
	setp.eq.s32 	%p105, %r2, 0;
	and.b64  	%rd116, %rd3, 32768;
	setp.eq.s64 	%p106, %rd116, 0;
	and.b32  	%r817, %r1982, 62;
	setp.eq.s32 	%p107, %r817, 2;
	setp.eq.s32 	%p108, %r1982, 3;
	selp.u32 	%r818, -1, 0, %p108;
	selp.u32 	%r819, -1, 0, %p107;
	selp.b32 	%r820, %r818, %r819, %p106;
	and.b32  	%r821, %r820, 1;
	setp.eq.b32 	%p109, %r821, 1;
	selp.b64 	%rd117, 32768, 0, %p109;
	or.b64  	%rd23, %rd117, %rd22;
	mov.b32 	%r1983, 0;
	@%p105 bra 	$L__BB0_81;
	cvt.u32.u64 	%r822, %rd432;
	shr.u32 	%r823, %r822, 15;
	and.b32  	%r824, %r823, 1;
	shr.u32 	%r825, %r822, 16;
	and.b32  	%r826, %r825, 1;
	add.s32 	%r827, %r824, %r826;
	shr.u32 	%r828, %r822, 17;
	and.b32  	%r829, %r828, 1;
	add.s32 	%r1983, %r827, %r829;
$L__BB0_81:
	setp.ge.u32 	%p110, %r2, %r6;
	shr.u32 	%r830, %r27, 17;
	and.b32  	%r124, %r830, 1;
	add.s32 	%r831, %r124, %r112;
	add.s32 	%r1984, %r831, %r1983;
	@%p110 bra 	$L__BB0_83;
	cvt.u32.u64 	%r832, %rd433;
	shr.u32 	%r833, %r832, 15;
	and.b32  	%r834, %r833, 1;
	shr.u32 	%r835, %r832, 16;
	and.b32  	%r836, %r835, 1;
	add.s32 	%r837, %r834, %r836;
	add.s32 	%r838, %r837, %r1984;
	shr.u32 	%r839, %r832, 17;
	and.b32  	%r840, %r839, 1;
	add.s32 	%r1984, %r838, %r840;
$L__BB0_83:
	setp.eq.s32 	%p111, %r2, 0;
	and.b64  	%rd118, %rd3, 65536;
	setp.eq.s64 	%p112, %rd118, 0;
	and.b32  	%r842, %r1984, 62;
	setp.eq.s32 	%p113, %r842, 2;
	setp.eq.s32 	%p114, %r1984, 3;
	selp.u32 	%r843, -1, 0, %p114;
	selp.u32 	%r844, -1, 0, %p113;
	selp.b32 	%r845, %r843, %r844, %p112;
	and.b32  	%r846, %r845, 1;
	setp.eq.b32 	%p115, %r846, 1;
	selp.b64 	%rd119, 65536, 0, %p115;
	or.b64  	%rd24, %rd119, %rd23;
	mov.b32 	%r1985, 0;
	@%p111 bra 	$L__BB0_85;
	cvt.u32.u64 	%r847, %rd432;
	shr.u32 	%r848, %r847, 16;
	and.b32  	%r849, %r848, 1;
	shr.u32 	%r850, %r847, 17;
	and.b32  	%r851, %r850, 1;
	add.s32 	%r852, %r849, %r851;
	shr.u32 	%r853, %r847, 18;
	and.b32  	%r854, %r853, 1;
	add.s32 	%r1985, %r852, %r854;
$L__BB0_85:
	setp.ge.u32 	%p116, %r2, %r6;
	shr.u32 	%r855, %r27, 18;
	and.b32  	%r130, %r855, 1;
	add.s32 	%r856, %r130, %r118;
	add.s32 	%r1986, %r856, %r1985;
	@%p116 bra 	$L__BB0_87;
	cvt.u32.u64 	%r857, %rd433;
	shr.u32 	%r858, %r857, 16;
	and.b32  	%r859, %r858, 1;
	shr.u32 	%r860, %r857, 17;
	and.b32  	%r861, %r860, 1;
	add.s32 	%r862, %r859, %r861;
	add.s32 	%r863, %r862, %r1986;
	shr.u32 	%r864, %r857, 18;
	and.b32  	%r865, %r864, 1;
	add.s32 	%r1986, %r863, %r865;
$L__BB0_87:
	setp.eq.s32 	%p117, %r2, 0;
	and.b64  	%rd120, %rd3, 131072;
	setp.eq.s64 	%p118, %rd120, 0;
	and.b32  	%r867, %r1986, 62;
	setp.eq.s32 	%p119, %r867, 2;
	setp.eq.s32 	%p120, %r1986, 3;
	selp.u32 	%r868, -1, 0, %p120;
	selp.u32 	%r869, -1, 0, %p119;
	selp.b32 	%r870, %r868, %r869, %p118;
	and.b32  	%r871, %r870, 1;
	setp.eq.b32 	%p121, %r871, 1;
	selp.b64 	%rd121, 131072, 0, %p121;
	or.b64  	%rd25, %rd121, %rd24;
	mov.b32 	%r1987, 0;
	@%p117 bra 	$L__BB0_89;
	cvt.u32.u64 	%r872, %rd432;
	shr.u32 	%r873, %r872, 17;
	and.b32  	%r874, %r873, 1;
	shr.u32 	%r875, %r872, 18;
	and.b32  	%r876, %r875, 1;
	add.s32 	%r877, %r874, %r876;
	shr.u32 	%r878, %r872, 19;
	and.b32  	%r879, %r878, 1;
	add.s32 	%r1987, %r877, %r879;
$L__BB0_89:
	setp.ge.u32 	%p122, %r2, %r6;
	shr.u32 	%r880, %r27, 19;
	and.b32  	%r136, %r880, 1;
	add.s32 	%r881, %r136, %r124;
	add.s32 	%r1988, %r881, %r1987;
	@%p122 bra 	$L__BB0_91;
	cvt.u32.u64 	%r882, %rd433;
	shr.u32 	%r883, %r882, 17;
	and.b32  	%r884, %r883, 1;
	shr.u32 	%r885, %r882, 18;
	and.b32  	%r886, %r885, 1;
	add.s32 	%r887, %r884, %r886;
	add.s32 	%r888, %r887, %r1988;
	shr.u32 	%r889, %r882, 19;
	and.b32  	%r890, %r889, 1;
	add.s32 	%r1988, %r888, %r890;
$L__BB0_91:
	setp.eq.s32 	%p123, %r2, 0;
	and.b64  	%rd122, %rd3, 262144;
	setp.eq.s64 	%p124, %rd122, 0;
	and.b32  	%r892, %r1988, 62;
	setp.eq.s32 	%p125, %r892, 2;
	setp.eq.s32 	%p126, %r1988, 3;
	selp.u32 	%r893, -1, 0, %p126;
	selp.u32 	%r894, -1, 0, %p125;
	selp.b32 	%r895, %r893, %r894, %p124;
	and.b32  	%r896, %r895, 1;
	setp.eq.b32 	%p127, %r896, 1;
	selp.b64 	%rd123, 262144, 0, %p127;
	or.b64  	%rd26, %rd123, %rd25;
	mov.b32 	%r1989, 0;
	@%p123 bra 	$L__BB0_93;
	cvt.u32.u64 	%r897, %rd432;
	shr.u32 	%r898, %r897, 18;
	and.b32  	%r899, %r898, 1;
	shr.u32 	%r900, %r897, 19;
	and.b32  	%r901, %r900, 1;
	add.s32 	%r902, %r899, %r901;
	shr.u32 	%r903, %r897, 20;
	and.b32  	%r904, %r903, 1;
	add.s32 	%r1989, %r902, %r904;
$L__BB0_93:
	setp.ge.u32 	%p128, %r2, %r6;
	shr.u32 	%r905, %r27, 20;
	and.b32  	%r142, %r905, 1;
	add.s32 	%r906, %r142, %r130;
	add.s32 	%r1990, %r906, %r1989;
	@%p128 bra 	$L__BB0_95;
	cvt.u32.u64 	%r907, %rd433;
	shr.u32 	%r908, %r907, 18;
	and.b32  	%r909, %r908, 1;
	shr.u32 	%r910, %r907, 19;
	and.b32  	%r911, %r910, 1;
	add.s32 	%r912, %r909, %r911;
	add.s32 	%r913, %r912, %r1990;
	shr.u32 	%r914, %r907, 20;
	and.b32  	%r915, %r914, 1;
	add.s32 	%r1990, %r913, %r915;
$L__BB0_95:
	setp.eq.s32 	%p129, %r2, 0;
	and.b64  	%rd124, %rd3, 524288;
	setp.eq.s64 	%p130, %rd124, 0;
	and.b32  	%r917, %r1990, 62;
	setp.eq.s32 	%p131, %r917, 2;
	setp.eq.s32 	%p132, %r1990, 3;
	selp.u32 	%r918, -1, 0, %p132;
	selp.u32 	%r919, -1, 0, %p131;
	selp.b32 	%r920, %r918, %r919, %p130;
	and.b32  	%r921, %r920, 1;
	setp.eq.b32 	%p133, %r921, 1;
	selp.b64 	%rd125, 524288, 0, %p133;
	or.b64  	%rd27, %rd125, %rd26;
	mov.b32 	%r1991, 0;
	@%p129 bra 	$L__BB0_97;
	cvt.u32.u64 	%r922, %rd432;
	shr.u32 	%r923, %r922, 19;
	and.b32  	%r924, %r923, 1;
	shr.u32 	%r925, %r922, 20;
	and.b32  	%r926, %r925, 1;
	add.s32 	%r927, %r924, %r926;
	shr.u32 	%r928, %r922, 21;
	and.b32  	%r929, %r928, 1;
	add.s32 	%r1991, %r927, %r929;
$L__BB0_97:
	setp.ge.u32 	%p134, %r2, %r6;
	shr.u32 	%r930, %r27, 21;
	and.b32  	%r148, %r930, 1;
	add.s32 	%r931, %r148, %r136;
	add.s32 	%r1992, %r931, %r1991;
	@%p134 bra 	$L__BB0_99;
	cvt.u32.u64 	%r932, %rd433;
	shr.u32 	%r933, %r932, 19;
	and.b32  	%r934, %r933, 1;
	shr.u32 	%r935, %r932, 20;
	and.b32  	%r936, %r935, 1;
	add.s32 	%r937, %r934, %r936;
	add.s32 	%r938, %r937, %r1992;
	shr.u32 	%r939, %r932, 21;
	and.b32  	%r940, %r939, 1;
	add.s32 	%r1992, %r938, %r940;
$L__BB0_99:
	setp.eq.s32 	%p135, %r2, 0;
	and.b64  	%rd126, %rd3, 1048576;
	setp.eq.s64 	%p136, %rd126, 0;
	and.b32  	%r942, %r1992, 62;
	setp.eq.s32 	%p137, %r942, 2;
	setp.eq.s32 	%p138, %r1992, 3;
	selp.u32 	%r943, -1, 0, %p138;
	selp.u32 	%r944, -1, 0, %p137;
	selp.b32 	%r945, %r943, %r944, %p136;
	and.b32  	%r946, %r945, 1;
	setp.eq.b32 	%p139, %r946, 1;
	selp.b64 	%rd127, 1048576, 0, %p139;
	or.b64  	%rd28, %rd127, %rd27;
	mov.b32 	%r1993, 0;
	@%p135 bra 	$L__BB0_101;
	cvt.u32.u64 	%r947, %rd432;
	shr.u32 	%r948, %r947, 20;
	and.b32  	%r949, %r948, 1;
	shr.u32 	%r950, %r947, 21;
	and.b32  	%r951, %r950, 1;
	add.s32 	%r952, %r949, %r951;
	shr.u32 	%r953, %r947, 22;
	and.b32  	%r954, %r953, 1;
	add.s32 	%r1993, %r952, %r954;
$L__BB0_101:
	setp.ge.u32 	%p140, %r2, %r6;
	shr.u32 	%r955, %r27, 22;
	and.b32  	%r154, %r955, 1;
	add.s32 	%r956, %r154, %r142;
	add.s32 	%r1994, %r956, %r1993;
	@%p140 bra 	$L__BB0_103;
	cvt.u32.u64 	%r957, %rd433;
	shr.u32 	%r958, %r957, 20;
	and.b32  	%r959, %r958, 1;
	shr.u32 	%r960, %r957, 21;
	and.b32  	%r961, %r960, 1;
	add.s32 	%r962, %r959, %r961;
	add.s32 	%r963, %r962, %r1994;
	shr.u32 	%r964, %r957, 22;
	and.b32  	%r965, %r964, 1;
	add.s32 	%r1994, %r963, %r965;
$L__BB0_103:
	setp.eq.s32 	%p141, %r2, 0;
	and.b64  	%rd128, %rd3, 2097152;
	setp.eq.s64 	%p142, %rd128, 0;
	and.b32  	%r967, %r1994, 62;
	setp.eq.s32 	%p143, %r967, 2;
	setp.eq.s32 	%p144, %r1994, 3;
	selp.u32 	%r968, -1, 0, %p144;
	selp.u32 	%r969, -1, 0, %p143;
	selp.b32 	%r970, %r968, %r969, %p142;
	and.b32  	%r971, %r970, 1;
	setp.eq.b32 	%p145, %r971, 1;
	selp.b64 	%rd129, 2097152, 0, %p145;
	or.b64  	%rd29, %rd129, %rd28;
	mov.b32 	%r1995, 0;
	@%p141 bra 	$L__BB0_105;
	cvt.u32.u64 	%r972, %rd432;
	shr.u32 	%r973, %r972, 21;
	and.b32  	%r974, %r973, 1;
	shr.u32 	%r975, %r972, 22;
	and.b32  	%r976, %r975, 1;
	add.s32 	%r977, %r974, %r976;
	shr.u32 	%r978, %r972, 23;
	and.b32  	%r979, %r978, 1;
	add.s32 	%r1995, %r977, %r979;
$L__BB0_105:
	setp.ge.u32 	%p146, %r2, %r6;
	shr.u32 	%r980, %r27, 23;
	and.b32  	%r160, %r980, 1;
	add.s32 	%r981, %r160, %r148;
	add.s32 	%r1996, %r981, %r1995;
	@%p146 bra 	$L__BB0_107;
	cvt.u32.u64 	%r982, %rd433;
	shr.u32 	%r983, %r982, 21;
	and.b32  	%r984, %r983, 1;
	shr.u32 	%r985, %r982, 22;
	and.b32  	%r986, %r985, 1;
	add.s32 	%r987, %r984, %r986;
	add.s32 	%r988, %r987, %r1996;
	shr.u32 	%r989, %r982, 23;
	and.b32  	%r990, %r989, 1;
	add.s32 	%r1996, %r988, %r990;
$L__BB0_107:
	setp.eq.s32 	%p147, %r2, 0;
	and.b64  	%rd130, %rd3, 4194304;
	setp.eq.s64 	%p148, %rd130, 0;
	and.b32  	%r992, %r1996, 62;
	setp.eq.s32 	%p149, %r992, 2;
	setp.eq.s32 	%p150, %r1996, 3;
	selp.u32 	%r993, -1, 0, %p150;
	selp.u32 	%r994, -1, 0, %p149;
	selp.b32 	%r995, %r993, %r994, %p148;
	and.b32  	%r996, %r995, 1;
	setp.eq.b32 	%p151, %r996, 1;
	selp.b64 	%rd131, 4194304, 0, %p151;
	or.b64  	%rd30, %rd131, %rd29;
	mov.b32 	%r1997, 0;
	@%p147 bra 	$L__BB0_109;
	cvt.u32.u64 	%r997, %rd432;
	shr.u32 	%r998, %r997, 22;
	and.b32  	%r999, %r998, 1;
	shr.u32 	%r1000, %r997, 23;
	and.b32  	%r1001, %r1000, 1;
	add.s32 	%r1002, %r999, %r1001;
	shr.u32 	%r1003, %r997, 24;
	and.b32  	%r1004, %r1003, 1;
	add.s32 	%r1997, %r1002, %r1004;
$L__BB0_109:
	setp.ge.u32 	%p152, %r2, %r6;
	shr.u32 	%r1005, %r27, 24;
	and.b32  	%r166, %r1005, 1;
	add.s32 	%r1006, %r166, %r154;
	add.s32 	%r1998, %r1006, %r1997;
	@%p152 bra 	$L__BB0_111;
	cvt.u32.u64 	%r1007, %rd433;
	shr.u32 	%r1008, %r1007, 22;
	and.b32  	%r1009, %r1008, 1;
	shr.u32 	%r1010, %r1007, 23;
	and.b32  	%r1011, %r1010, 1;
	add.s32 	%r1012, %r1009, %r1011;
	add.s32 	%r1013, %r1012, %r1998;
	shr.u32 	%r1014, %r1007, 24;
	and.b32  	%r1015, %r1014, 1;
	add.s32 	%r1998, %r1013, %r1015;
$L__BB0_111:
	setp.eq.s32 	%p153, %r2, 0;
	and.b64  	%rd132, %rd3, 8388608;
	setp.eq.s64 	%p154, %rd132, 0;
	and.b32  	%r1017, %r1998, 62;
	setp.eq.s32 	%p155, %r1017, 2;
	setp.eq.s32 	%p156, %r1998, 3;
	selp.u32 	%r1018, -1, 0, %p156;
	selp.u32 	%r1019, -1, 0, %p155;
	selp.b32 	%r1020, %r1018, %r1019, %p154;
	and.b32  	%r1021, %r1020, 1;
	setp.eq.b32 	%p157, %r1021, 1;
	selp.b64 	%rd133, 8388608, 0, %p157;
	or.b64  	%rd31, %rd133, %rd30;
	mov.b32 	%r1999, 0;
	@%p153 bra 	$L__BB0_113;
	cvt.u32.u64 	%r1022, %rd432;
	shr.u32 	%r1023, %r1022, 23;
	and.b32  	%r1024, %r1023, 1;
	shr.u32 	%r1025, %r1022, 24;
	and.b32  	%r1026, %r1025, 1;
	add.s32 	%r1027, %r1024, %r1026;
	shr.u32 	%r1028, %r1022, 25;
	and.b32  	%r1029, %r1028, 1;
	add.s32 	%r1999, %r1027, %r1029;
$L__BB0_113:
	setp.ge.u32 	%p158, %r2, %r6;
	shr.u32 	%r1030, %r27, 25;
	and.b32  	%r172, %r1030, 1;
	add.s32 	%r1031, %r172, %r160;
	add.s32 	%r2000, %r1031, %r1999;
	@%p158 bra 	$L__BB0_115;
	cvt.u32.u64 	%r1032, %rd433;
	shr.u32 	%r1033, %r1032, 23;
	and.b32  	%r1034, %r1033, 1;
	shr.u32 	%r1035, %r1032, 24;
	and.b32  	%r1036, %r1035, 1;
	add.s32 	%r1037, %r1034, %r1036;
	add.s32 	%r1038, %r1037, %r2000;
	shr.u32 	%r1039, %r1032, 25;
	and.b32  	%r1040, %r1039, 1;
	add.s32 	%r2000, %r1038, %r1040;
$L__BB0_115:
	setp.eq.s32 	%p159, %r2, 0;
	and.b64  	%rd134, %rd3, 16777216;
	setp.eq.s64 	%p160, %rd134, 0;
	and.b32  	%r1042, %r2000, 62;
	setp.eq.s32 	%p161, %r1042, 2;
	setp.eq.s32 	%p162, %r2000, 3;
	selp.u32 	%r1043, -1, 0, %p162;
	selp.u32 	%r1044, -1, 0, %p161;
	selp.b32 	%r1045, %r1043, %r1044, %p160;
	and.b32  	%r1046, %r1045, 1;
	setp.eq.b32 	%p163, %r1046, 1;
	selp.b64 	%rd135, 16777216, 0, %p163;
	or.b64  	%rd32, %rd135, %rd31;
	mov.b32 	%r2001, 0;
	@%p159 bra 	$L__BB0_117;
	cvt.u32.u64 	%r1047, %rd432;
	shr.u32 	%r1048, %r1047, 24;
	and.b32  	%r1049, %r1048, 1;
	shr.u32 	%r1050, %r1047, 25;
	and.b32  	%r1051, %r1050, 1;
	add.s32 	%r1052, %r1049, %r1051;
	shr.u32 	%r1053, %r1047, 26;
	and.b32  	%r1054, %r1053, 1;
	add.s32 	%r2001, %r1052, %r1054;
$L__BB0_117:
	setp.ge.u32 	%p164, %r2, %r6;
	shr.u32 	%r1055, %r27, 26;
	and.b32  	%r178, %r1055, 1;
	add.s32 	%r1056, %r178, %r166;
	add.s32 	%r2002, %r1056, %r2001;
	@%p164 bra 	$L__BB0_119;
	cvt.u32.u64 	%r1057, %rd433;
	shr.u32 	%r1058, %r1057, 24;
	and.b32  	%r1059, %r1058, 1;
	shr.u32 	%r1060, %r1057, 25;
	and.b32  	%r1061, %r1060, 1;
	add.s32 	%r1062, %r1059, %r1061;
	add.s32 	%r1063, %r1062, %r2002;
	shr.u32 	%r1064, %r1057, 26;
	and.b32  	%r1065, %r1064, 1;
	add.s32 	%r2002, %r1063, %r1065;
$L__BB0_119:
	setp.eq.s32 	%p165, %r2, 0;
	and.b64  	%rd136, %rd3, 33554432;
	setp.eq.s64 	%p166, %rd136, 0;
	and.b32  	%r1067, %r2002, 62;
	setp.eq.s32 	%p167, %r1067, 2;
	setp.eq.s32 	%p168, %r2002, 3;
	selp.u32 	%r1068, -1, 0, %p168;
	selp.u32 	%r1069, -1, 0, %p167;
	selp.b32 	%r1070, %r1068, %r1069, %p166;
	and.b32  	%r1071, %r1070, 1;
	setp.eq.b32 	%p169, %r1071, 1;
	selp.b64 	%rd137, 33554432, 0, %p169;
	or.b64  	%rd33, %rd137, %rd32;
	mov.b32 	%r2003, 0;
	@%p165 bra 	$L__BB0_121;
	cvt.u32.u64 	%r1072, %rd432;
	shr.u32 	%r1073, %r1072, 25;
	and.b32  	%r1074, %r1073, 1;
	shr.u32 	%r1075, %r1072, 26;
	and.b32  	%r1076, %r1075, 1;
	add.s32 	%r1077, %r1074, %r1076;
	shr.u32 	%r1078, %r1072, 27;
	and.b32  	%r1079, %r1078, 1;
	add.s32 	%r2003, %r1077, %r1079;
$L__BB0_121:
	setp.ge.u32 	%p170, %r2, %r6;
	shr.u32 	%r1080, %r27, 27;
	and.b32  	%r184, %r1080, 1;
	add.s32 	%r1081, %r184, %r172;
	add.s32 	%r2004, %r1081, %r2003;
	@%p170 bra 	$L__BB0_123;
	cvt.u32.u64 	%r1082, %rd433;
	shr.u32 	%r1083, %r1082, 25;
	and.b32  	%r1084, %r1083, 1;
	shr.u32 	%r1085, %r1082, 26;
	and.b32  	%r1086, %r1085, 1;
	add.s32 	%r1087, %r1084, %r1086;
	add.s32 	%r1088, %r1087, %r2004;
	shr.u32 	%r1089, %r1082, 27;
	and.b32  	%r1090, %r1089, 1;
	add.s32 	%r2004, %r1088, %r1090;
$L__BB0_123:
	setp.eq.s32 	%p171, %r2, 0;
	and.b64  	%rd138, %rd3, 67108864;
	setp.eq.s64 	%p172, %rd138, 0;
	and.b32  	%r1092, %r2004, 62;
	setp.eq.s32 	%p173, %r1092, 2;
	setp.eq.s32 	%p174, %r2004, 3;
	selp.u32 	%r1093, -1, 0, %p174;
	selp.u32 	%r1094, -1, 0, %p173;
	selp.b32 	%r1095, %r1093, %r1094, %p172;
	and.b32  	%r1096, %r1095, 1;
	setp.eq.b32 	%p175, %r1096, 1;
	selp.b64 	%rd139, 67108864, 0, %p175;
	or.b64  	%rd34, %rd139, %rd33;
	mov.b32 	%r2005, 0;
	@%p171 bra 	$L__BB0_125;
	cvt.u32.u64 	%r1097, %rd432;
	shr.u32 	%r1098, %r1097, 26;
	and.b32  	%r1099, %r1098, 1;
	shr.u32 	%r1100, %r1097, 27;
	and.b32  	%r1101, %r1100, 1;
	add.s32 	%r1102, %r1099, %r1101;
	shr.u32 	%r1103, %r1097, 28;
	and.b32  	%r1104, %r1103, 1;
	add.s32 	%r2005, %r1102, %r1104;
$L__BB0_125:
	setp.ge.u32 	%p176, %r2, %r6;
	shr.u32 	%r1105, %r27, 28;
	and.b32  	%r190, %r1105, 1;
	add.s32 	%r1106, %r190, %r178;
	add.s32 	%r2006, %r1106, %r2005;
	@%p176 bra 	$L__BB0_127;
	cvt.u32.u64 	%r1107, %rd433;
	shr.u32 	%r1108, %r1107, 26;
	and.b32  	%r1109, %r1108, 1;
	shr.u32 	%r1110, %r1107, 27;
	and.b32  	%r1111, %r1110, 1;
	add.s32 	%r1112, %r1109, %r1111;
	add.s32 	%r1113, %r1112, %r2006;
	shr.u32 	%r1114, %r1107, 28;
	and.b32  	%r1115, %r1114, 1;
	add.s32 	%r2006, %r1113, %r1115;
$L__BB0_127:
	setp.eq.s32 	%p177, %r2, 0;
	and.b64  	%rd140, %rd3, 134217728;
	setp.eq.s64 	%p178, %rd140, 0;
	and.b32  	%r1117, %r2006, 62;
	setp.eq.s32 	%p179, %r1117, 2;
	setp.eq.s32 	%p180, %r2006, 3;
	selp.u32 	%r1118, -1, 0, %p180;
	selp.u32 	%r1119, -1, 0, %p179;
	selp.b32 	%r1120, %r1118, %r1119, %p178;
	and.b32  	%r1121, %r1120, 1;
	setp.eq.b32 	%p181, %r1121, 1;
	selp.b64 	%rd141, 134217728, 0, %p181;
	or.b64  	%rd35, %rd141, %rd34;
	mov.b32 	%r2007, 0;
	@%p177 bra 	$L__BB0_129;
	cvt.u32.u64 	%r1122, %rd432;
	shr.u32 	%r1123, %r1122, 27;
	and.b32  	%r1124, %r1123, 1;
	shr.u32 	%r1125, %r1122, 28;
	and.b32  	%r1126, %r1125, 1;
	add.s32 	%r1127, %r1124, %r1126;
	shr.u32 	%r1128, %r1122, 29;
	and.b32  	%r1129, %r1128, 1;
	add.s32 	%r2007, %r1127, %r1129;
$L__BB0_129:
	setp.ge.u32 	%p182, %r2, %r6;
	shr.u32 	%r1130, %r27, 29;
	and.b32  	%r196, %r1130, 1;
	add.s32 	%r1131, %r196, %r184;
	add.s32 	%r2008, %r1131, %r2007;
	@%p182 bra 	$L__BB0_131;
	cvt.u32.u64 	%r1132, %rd433;
	shr.u32 	%r1133, %r1132, 27;
	and.b32  	%r1134, %r1133, 1;
	shr.u32 	%r1135, %r1132, 28;
	and.b32  	%r1136, %r1135, 1;
	add.s32 	%r1137, %r1134, %r1136;
	add.s32 	%r1138, %r1137, %r2008;
	shr.u32 	%r1139, %r1132, 29;
	and.b32  	%r1140, %r1139, 1;
	add.s32 	%r2008, %r1138, %r1140;
$L__BB0_131:
	setp.eq.s32 	%p183, %r2, 0;
	and.b64  	%rd142, %rd3, 268435456;
	setp.eq.s64 	%p184, %rd142, 0;
	and.b32  	%r1142, %r2008, 62;
	setp.eq.s32 	%p185, %r1142, 2;
	setp.eq.s32 	%p186, %r2008, 3;
	selp.u32 	%r1143, -1, 0, %p186;
	selp.u32 	%r1144, -1, 0, %p185;
	selp.b32 	%r1145, %r1143, %r1144, %p184;
	and.b32  	%r1146, %r1145, 1;
	setp.eq.b32 	%p187, %r1146, 1;
	selp.b64 	%rd143, 268435456, 0, %p187;
	or.b64  	%rd36, %rd143, %rd35;
	mov.b32 	%r2009, 0;
	@%p183 bra 	$L__BB0_133;
	cvt.u32.u64 	%r1147, %rd432;
	shr.u32 	%r1148, %r1147, 28;
	and.b32  	%r1149, %r1148, 1;
	shr.u32 	%r1150, %r1147, 29;
	and.b32  	%r1151, %r1150, 1;
	add.s32 	%r1152, %r1149, %r1151;
	shr.u32 	%r1153, %r1147, 30;
	and.b32  	%r1154, %r1153, 1;
	add.s32 	%r2009, %r1152, %r1154;
$L__BB0_133:
	setp.ge.u32 	%p188, %r2, %r6;
	shr.u32 	%r1155, %r27, 30;
	and.b32  	%r202, %r1155, 1;
	add.s32 	%r1156, %r202, %r190;
	add.s32 	%r2010, %r1156, %r2009;
	@%p188 bra 	$L__BB0_135;
	cvt.u32.u64 	%r1157, %rd433;
	shr.u32 	%r1158, %r1157, 28;
	and.b32  	%r1159, %r1158, 1;
	shr.u32 	%r1160, %r1157, 29;
	and.b32  	%r1161, %r1160, 1;
	add.s32 	%r1162, %r1159, %r1161;
	add.s32 	%r1163, %r1162, %r2010;
	shr.u32 	%r1164, %r1157, 30;
	and.b32  	%r1165, %r1164, 1;
	add.s32 	%r2010, %r1163, %r1165;
$L__BB0_135:
	setp.eq.s32 	%p189, %r2, 0;
	and.b64  	%rd144, %rd3, 536870912;
	setp.eq.s64 	%p190, %rd144, 0;
	and.b32  	%r1167, %r2010, 62;
	setp.eq.s32 	%p191, %r1167, 2;
	setp.eq.s32 	%p192, %r2010, 3;
	selp.u32 	%r1168, -1, 0, %p192;
	selp.u32 	%r1169, -1, 0, %p191;
	selp.b32 	%r1170, %r1168, %r1169, %p190;
	and.b32  	%r1171, %r1170, 1;
	setp.eq.b32 	%p193, %r1171, 1;
	selp.b64 	%rd145, 536870912, 0, %p193;
	or.b64  	%rd37, %rd145, %rd36;
	mov.b32 	%r2011, 0;
	@%p189 bra 	$L__BB0_137;
	cvt.u32.u64 	%r1172, %rd432;
	shr.u32 	%r1173, %r1172, 29;
	and.b32  	%r1174, %r1173, 1;
	shr.u32 	%r1175, %r1172, 30;
	and.b32  	%r1176, %r1175, 1;
	add.s32 	%r1177, %r1174, %r1176;
	shr.u32 	%r1178, %r1172, 31;
	add.s32 	%r2011, %r1177, %r1178;
$L__BB0_137:
	setp.ge.u32 	%p194, %r2, %r6;
	shr.u32 	%r208, %r27, 31;
	add.s32 	%r1179, %r208, %r196;
	add.s32 	%r2012, %r1179, %r2011;
	@%p194 bra 	$L__BB0_139;
	cvt.u32.u64 	%r1180, %rd433;
	shr.u32 	%r1181, %r1180, 29;
	and.b32  	%r1182, %r1181, 1;
	shr.u32 	%r1183, %r1180, 30;
	and.b32  	%r1184, %r1183, 1;
	add.s32 	%r1185, %r1182, %r1184;
	add.s32 	%r1186, %r1185, %r2012;
	shr.u32 	%r1187, %r1180, 31;
	add.s32 	%r2012, %r1186, %r1187;
$L__BB0_139:
	setp.eq.s32 	%p195, %r2, 0;
	and.b64  	%rd146, %rd3, 1073741824;
	setp.eq.s64 	%p196, %rd146, 0;
	and.b32  	%r1189, %r2012, 62;
	setp.eq.s32 	%p197, %r1189, 2;
	setp.eq.s32 	%p198, %r2012, 3;
	selp.u32 	%r1190, -1, 0, %p198;
	selp.u32 	%r1191, -1, 0, %p197;
	selp.b32 	%r1192, %r1190, %r1191, %p196;
	and.b32  	%r1193, %r1192, 1;
	setp.eq.b32 	%p199, %r1193, 1;
	selp.b64 	%rd147, 1073741824, 0, %p199;
	or.b64  	%rd38, %rd147, %rd37;
	mov.b32 	%r2013, 0;
	@%p195 bra 	$L__BB0_141;
	cvt.u32.u64 	%r1194, %rd432;
	shr.u32 	%r1195, %r1194, 30;
	and.b32  	%r1196, %r1195, 1;
	shr.u32 	%r1197, %r1194, 31;
	add.s32 	%r1198, %r1196, %r1197;
	{ .reg .b32 tmp; mov.b64 {tmp, %r1199}, %rd432; }
	and.b32  	%r1200, %r1199, 1;
	add.s32 	%r2013, %r1198, %r1200;
$L__BB0_141:
	setp.ge.u32 	%p200, %r2, %r6;
	{ .reg .b32 tmp; mov.b64 {tmp, %r1201}, %rd3; }
	and.b32  	%r214, %r1201, 1;
	add.s32 	%r1202, %r214, %r202;
	add.s32 	%r2014, %r1202, %r2013;
	@%p200 bra 	$L__BB0_143;
	cvt.u32.u64 	%r1203, %rd433;
	shr.u32 	%r1204, %r1203, 30;
	and.b32  	%r1205, %r1204, 1;
	shr.u32 	%r1206, %r1203, 31;
	add.s32 	%r1207, %r1205, %r1206;
	add.s32 	%r1208, %r1207, %r2014;
	{ .reg .b32 tmp; mov.b64 {tmp, %r1209}, %rd433; }
	and.b32  	%r1210, %r1209, 1;
	add.s32 	%r2014, %r1208, %r1210;
$L__BB0_143:
	setp.eq.s32 	%p201, %r2, 0;
	and.b64  	%rd148, %rd3, 2147483648;
	setp.eq.s64 	%p202, %rd148, 0;
	and.b32  	%r1212, %r2014, 62;
	setp.eq.s32 	%p203, %r1212, 2;
	setp.eq.s32 	%p204, %r2014, 3;
	selp.u32 	%r1213, -1, 0, %p204;
	selp.u32 	%r1214, -1, 0, %p203;
	selp.b32 	%r1215, %r1213, %r1214, %p202;
	and.b32  	%r1216, %r1215, 1;
	setp.eq.b32 	%p205, %r1216, 1;
	selp.b64 	%rd149, 2147483648, 0, %p205;
	or.b64  	%rd39, %rd149, %rd38;
	mov.b32 	%r2015, 0;
	@%p201 bra 	$L__BB0_145;
	cvt.u32.u64 	%r1217, %rd432;
	shr.u32 	%r1218, %r1217, 31;
	{ .reg .b32 tmp; mov.b64 {tmp, %r1219}, %rd432; }
	and.b32  	%r1220, %r1219, 1;
	add.s32 	%r1221, %r1218, %r1220;
	shr.u64 	%rd150, %rd432, 33;
	cvt.u32.u64 	%r1222, %rd150;
	and.b32  	%r1223, %r1222, 1;
	add.s32 	%r2015, %r1221, %r1223;
$L__BB0_145:
	setp.ge.u32 	%p206, %r2, %r6;
	shr.u64 	%rd151, %rd3, 33;
	cvt.u32.u64 	%r1224, %rd151;
	and.b32  	%r220, %r1224, 1;
	add.s32 	%r1225, %r220, %r208;
	add.s32 	%r2016, %r1225, %r2015;
	@%p206 bra 	$L__BB0_147;
	cvt.u32.u64 	%r1226, %rd433;
	shr.u32 	%r1227, %r1226, 31;
	{ .reg .b32 tmp; mov.b64 {tmp, %r1228}, %rd433; }
	and.b32  	%r1229, %r1228, 1;
	add.s32 	%r1230, %r1227, %r1229;
	add.s32 	%r1231, %r1230, %r2016;
	shr.u64 	%rd152, %rd433, 33;
	cvt.u32.u64 	%r1232, %rd152;
	and.b32  	%r1233, %r1232, 1;
	add.s32 	%r2016, %r1231, %r1233;
$L__BB0_147:
	setp.eq.s32 	%p207, %r2, 0;
	and.b64  	%rd153, %rd3, 4294967296;
	setp.eq.s64 	%p208, %rd153, 0;
	and.b32  	%r1235, %r2016, 62;
	setp.eq.s32 	%p209, %r1235, 2;
	setp.eq.s32 	%p210, %r2016, 3;
	selp.u32 	%r1236, -1, 0, %p210;
	selp.u32 	%r1237, -1, 0, %p209;
	selp.b32 	%r1238, %r1236, %r1237, %p208;
	and.b32  	%r1239, %r1238, 1;
	setp.eq.b32 	%p211, %r1239, 1;
	selp.b64 	%rd154, 4294967296, 0, %p211;
	or.b64  	%rd40, %rd154, %rd39;
	mov.b32 	%r2017, 0;
	@%p207 bra 	$L__BB0_149;
	{ .reg .b32 tmp; mov.b64 {tmp, %r1240}, %rd432; }
	and.b32  	%r1241, %r1240, 1;
	shr.u64 	%rd155, %rd432, 33;
	cvt.u32.u64 	%r1242, %rd155;
	and.b32  	%r1243, %r1242, 1;
	add.s32 	%r1244, %r1241, %r1243;
	shr.u64 	%rd156, %rd432, 34;
	cvt.u32.u64 	%r1245, %rd156;
	and.b32  	%r1246, %r1245, 1;
	add.s32 	%r2017, %r1244, %r1246;
$L__BB0_149:
	setp.ge.u32 	%p212, %r2, %r6;
	shr.u64 	%rd157, %rd3, 34;
	cvt.u32.u64 	%r1247, %rd157;
	and.b32  	%r226, %r1247, 1;
	add.s32 	%r1248, %r226, %r214;
	add.s32 	%r2018, %r1248, %r2017;
	@%p212 bra 	$L__BB0_151;
	{ .reg .b32 tmp; mov.b64 {tmp, %r1249}, %rd433; }
	and.b32  	%r1250, %r1249, 1;
	shr.u64 	%rd158, %rd433, 33;
	cvt.u32.u64 	%r1251, %rd158;
	and.b32  	%r1252, %r1251, 1;
	add.s32 	%r1253, %r1250, %r1252;
	add.s32 	%r1254, %r1253, %r2018;
	shr.u64 	%rd159, %rd433, 34;
	cvt.u32.u64 	%r1255, %rd159;
	and.b32  	%r1256, %r1255, 1;
	add.s32 	%r2018, %r1254, %r1256;
$L__BB0_151:
	setp.eq.s32 	%p213, %r2, 0;
	and.b64  	%rd160, %rd3, 8589934592;
	setp.eq.s64 	%p214, %rd160, 0;
	and.b32  	%r1258, %r2018, 62;
	setp.eq.s32 	%p215, %r1258, 2;
	setp.eq.s32 	%p216, %r2018, 3;
	selp.u32 	%r1259, -1, 0, %p216;
	selp.u32 	%r1260, -1, 0, %p215;
	selp.b32 	%r1261, %r1259, %r1260, %p214;
	and.b32  	%r1262, %r1261, 1;
	setp.eq.b32 	%p217, %r1262, 1;
	selp.b64 	%rd161, 8589934592, 0, %p217;
	or.b64  	%rd41, %rd161, %rd40;
	mov.b32 	%r2019, 0;
	@%p213 bra 	$L__BB0_153;
	shr.u64 	%rd162, %rd432, 33;
	cvt.u32.u64 	%r1263, %rd162;
	and.b32  	%r1264, %r1263, 1;
	shr.u64 	%rd163, %rd432, 34;
	cvt.u32.u64 	%r1265, %rd163;
	and.b32  	%r1266, %r1265, 1;
	add.s32 	%r1267, %r1264, %r1266;
	shr.u64 	%rd164, %rd432, 35;
	cvt.u32.u64 	%r1268, %rd164;
	and.b32  	%r1269, %r1268, 1;
	add.s32 	%r2019, %r1267, %r1269;
$L__BB0_153:
	setp.ge.u32 	%p218, %r2, %r6;
	shr.u64 	%rd165, %rd3, 35;
	cvt.u32.u64 	%r1270, %rd165;
	and.b32  	%r232, %r1270, 1;
	add.s32 	%r1271, %r232, %r220;
	add.s32 	%r2020, %r1271, %r2019;
	@%p218 bra 	$L__BB0_155;
	shr.u64 	%rd166, %rd433, 33;
	cvt.u32.u64 	%r1272, %rd166;
	and.b32  	%r1273, %r1272, 1;
	shr.u64 	%rd167, %rd433, 34;
	cvt.u32.u64 	%r1274, %rd167;
	and.b32  	%r1275, %r1274, 1;
	add.s32 	%r1276, %r1273, %r1275;
	add.s32 	%r1277, %r1276, %r2020;
	shr.u64 	%rd168, %rd433, 35;
	cvt.u32.u64 	%r1278, %rd168;
	and.b32  	%r1279, %r1278, 1;
	add.s32 	%r2020, %r1277, %r1279;
$L__BB0_155:
	setp.eq.s32 	%p219, %r2, 0;
	and.b64  	%rd169, %rd3, 17179869184;
	setp.eq.s64 	%p220, %rd169, 0;
	and.b32  	%r1281, %r2020, 62;
	setp.eq.s32 	%p221, %r1281, 2;
	setp.eq.s32 	%p222, %r2020, 3;
	selp.u32 	%r1282, -1, 0, %p222;
	selp.u32 	%r1283, -1, 0, %p221;
	selp.b32 	%r1284, %r1282, %r1283, %p220;
	and.b32  	%r1285, %r1284, 1;
	setp.eq.b32 	%p223, %r1285, 1;
	selp.b64 	%rd170, 17179869184, 0, %p223;
	or.b64  	%rd42, %rd170, %rd41;
	mov.b32 	%r2021, 0;
	@%p219 bra 	$L__BB0_157;
	shr.u64 	%rd171, %rd432, 34;
	cvt.u32.u64 	%r1286, %rd171;
	and.b32  	%r1287, %r1286, 1;
	shr.u64 	%rd172, %rd432, 35;
	cvt.u32.u64 	%r1288, %rd172;
	and.b32  	%r1289, %r1288, 1;
	add.s32 	%r1290, %r1287, %r1289;
	shr.u64 	%rd173, %rd432, 36;
	cvt.u32.u64 	%r1291, %rd173;
	and.b32  	%r1292, %r1291, 1;
	add.s32 	%r2021, %r1290, %r1292;
$L__BB0_157:
	setp.ge.u32 	%p224, %r2, %r6;
	shr.u64 	%rd174, %rd3, 36;
	cvt.u32.u64 	%r1293, %rd174;
	and.b32  	%r238, %r1293, 1;
	add.s32 	%r1294, %r238, %r226;
	add.s32 	%r2022, %r1294, %r2021;
	@%p224 bra 	$L__BB0_159;
	shr.u64 	%rd175, %rd433, 34;
	cvt.u32.u64 	%r1295, %rd175;
	and.b32  	%r1296, %r1295, 1;
	shr.u64 	%rd176, %rd433, 35;
	cvt.u32.u64 	%r1297, %rd176;
	and.b32  	%r1298, %r1297, 1;
	add.s32 	%r1299, %r1296, %r1298;
	add.s32 	%r1300, %r1299, %r2022;
	shr.u64 	%rd177, %rd433, 36;
	cvt.u32.u64 	%r1301, %rd177;
	and.b32  	%r1302, %r1301, 1;
	add.s32 	%r2022, %r1300, %r1302;
$L__BB0_159:
	setp.eq.s32 	%p225, %r2, 0;
	and.b64  	%rd178, %rd3, 34359738368;
	setp.eq.s64 	%p226, %rd178, 0;
	and.b32  	%r1304, %r2022, 62;
	setp.eq.s32 	%p227, %r1304, 2;
	setp.eq.s32 	%p228, %r2022, 3;
	selp.u32 	%r1305, -1, 0, %p228;
	selp.u32 	%r1306, -1, 0, %p227;
	selp.b32 	%r1307, %r1305, %r1306, %p226;
	and.b32  	%r1308, %r1307, 1;
	setp.eq.b32 	%p229, %r1308, 1;
	selp.b64 	%rd179, 34359738368, 0, %p229;
	or.b64  	%rd43, %rd179, %rd42;
	mov.b32 	%r2023, 0;
	@%p225 bra 	$L__BB0_161;
	shr.u64 	%rd180, %rd432, 35;
	cvt.u32.u64 	%r1309, %rd180;
	and.b32  	%r1310, %r1309, 1;
	shr.u64 	%rd181, %rd432, 36;
	cvt.u32.u64 	%r1311, %rd181;
	and.b32  	%r1312, %r1311, 1;
	add.s32 	%r1313, %r1310, %r1312;
	shr.u64 	%rd182, %rd432, 37;
	cvt.u32.u64 	%r1314, %rd182;
	and.b32  	%r1315, %r1314, 1;
	add.s32 	%r2023, %r1313, %r1315;
$L__BB0_161:
	setp.ge.u32 	%p230, %r2, %r6;
	shr.u64 	%rd183, %rd3, 37;
	cvt.u32.u64 	%r1316, %rd183;
	and.b32  	%r244, %r1316, 1;
	add.s32 	%r1317, %r244, %r232;
	add.s32 	%r2024, %r1317, %r2023;
	@%p230 bra 	$L__BB0_163;
	shr.u64 	%rd184, %rd433, 35;
	cvt.u32.u64 	%r1318, %rd184;
	and.b32  	%r1319, %r1318, 1;
	shr.u64 	%rd185, %rd433, 36;
	cvt.u32.u64 	%r1320, %rd185;
	and.b32  	%r1321, %r1320, 1;
	add.s32 	%r1322, %r1319, %r1321;
	add.s32 	%r1323, %r1322, %r2024;
	shr.u64 	%rd186, %rd433, 37;
	cvt.u32.u64 	%r1324, %rd186;
	and.b32  	%r1325, %r1324, 1;
	add.s32 	%r2024, %r1323, %r1325;
$L__BB0_163:
	setp.eq.s32 	%p231, %r2, 0;
	and.b64  	%rd187, %rd3, 68719476736;
	setp.eq.s64 	%p232, %rd187, 0;
	and.b32  	%r1327, %r2024, 62;
	setp.eq.s32 	%p233, %r1327, 2;
	setp.eq.s32 	%p234, %r2024, 3;
	selp.u32 	%r1328, -1, 0, %p234;
	selp.u32 	%r1329, -1, 0, %p233;
	selp.b32 	%r1330, %r1328, %r1329, %p232;
	and.b32  	%r1331, %r1330, 1;
	setp.eq.b32 	%p235, %r1331, 1;
	selp.b64 	%rd188, 68719476736, 0, %p235;
	or.b64  	%rd44, %rd188, %rd43;
	mov.b32 	%r2025, 0;
	@%p231 bra 	$L__BB0_165;
	shr.u64 	%rd189, %rd432, 36;
	cvt.u32.u64 	%r1332, %rd189;
	and.b32  	%r1333, %r1332, 1;
	shr.u64 	%rd190, %rd432, 37;
	cvt.u32.u64 	%r1334, %rd190;
	and.b32  	%r1335, %r1334, 1;
	add.s32 	%r1336, %r1333, %r1335;
	shr.u64 	%rd191, %rd432, 38;
	cvt.u32.u64 	%r1337, %rd191;
	and.b32  	%r1338, %r1337, 1;
	add.s32 	%r2025, %r1336, %r1338;
$L__BB0_165:
	setp.ge.u32 	%p236, %r2, %r6;
	shr.u64 	%rd192, %rd3, 38;
	cvt.u32.u64 	%r1339, %rd192;
	and.b32  	%r250, %r1339, 1;
	add.s32 	%r1340, %r250, %r238;
	add.s32 	%r2026, %r1340, %r2025;
	@%p236 bra 	$L__BB0_167;
	shr.u64 	%rd193, %rd433, 36;
	cvt.u32.u64 	%r1341, %rd193;
	and.b32  	%r1342, %r1341, 1;
	shr.u64 	%rd194, %rd433, 37;
	cvt.u32.u64 	%r1343, %rd194;
	and.b32  	%r1344, %r1343, 1;
	add.s32 	%r1345, %r1342, %r1344;
	add.s32 	%r1346, %r1345, %r2026;
	shr.u64 	%rd195, %rd433, 38;
	cvt.u32.u64 	%r1347, %rd195;
	and.b32  	%r1348, %r1347, 1;
	add.s32 	%r2026, %r1346, %r1348;
$L__BB0_167:
	setp.eq.s32 	%p237, %r2, 0;
	and.b64  	%rd196, %rd3, 137438953472;
	setp.eq.s64 	%p238, %rd196, 0;
	and.b32  	%r1350, %r2026, 62;
	setp.eq.s32 	%p239, %r1350, 2;
	setp.eq.s32 	%p240, %r2026, 3;
	selp.u32 	%r1351, -1, 0, %p240;
	selp.u32 	%r1352, -1, 0, %p239;
	selp.b32 	%r1353, %r1351, %r1352, %p238;
	and.b32  	%r1354, %r1353, 1;
	setp.eq.b32 	%p241, %r1354, 1;
	selp.b64 	%rd197, 137438953472, 0, %p241;
	or.b64  	%rd45, %rd197, %rd44;
	mov.b32 	%r2027, 0;
	@%p237 bra 	$L__BB0_169;
	shr.u64 	%rd198, %rd432, 37;
	cvt.u32.u64 	%r1355, %rd198;
	and.b32  	%r1356, %r1355, 1;
	shr.u64 	%rd199, %rd432, 38;
	cvt.u32.u64 	%r1357, %rd199;
	and.b32  	%r1358, %r1357, 1;
	add.s32 	%r1359, %r1356, %r1358;
	shr.u64 	%rd200, %rd432, 39;
	cvt.u32.u64 	%r1360, %rd200;
	and.b32  	%r1361, %r1360, 1;
	add.s32 	%r2027, %r1359, %r1361;
$L__BB0_169:
	setp.ge.u32 	%p242, %r2, %r6;
	shr.u64 	%rd201, %rd3, 39;
	cvt.u32.u64 	%r1362, %rd201;
	and.b32  	%r256, %r1362, 1;
	add.s32 	%r1363, %r256, %r244;
	add.s32 	%r2028, %r1363, %r2027;
	@%p242 bra 	$L__BB0_171;
	shr.u64 	%rd202, %rd433, 37;
	cvt.u32.u64 	%r1364, %rd202;
	and.b32  	%r1365, %r1364, 1;
	shr.u64 	%rd203, %rd433, 38;
	cvt.u32.u64 	%r1366, %rd203;
	and.b32  	%r1367, %r1366, 1;
	add.s32 	%r1368, %r1365, %r1367;
	add.s32 	%r1369, %r1368, %r2028;
	shr.u64 	%rd204, %rd433, 39;
	cvt.u32.u64 	%r1370, %rd204;
	and.b32  	%r1371, %r1370, 1;
	add.s32 	%r2028, %r1369, %r1371;
$L__BB0_171:
	setp.eq.s32 	%p243, %r2, 0;
	and.b64  	%rd205, %rd3, 274877906944;
	setp.eq.s64 	%p244, %rd205, 0;
	and.b32  	%r1373, %r2028, 62;
	setp.eq.s32 	%p245, %r1373, 2;
	setp.eq.s32 	%p246, %r2028, 3;
	selp.u32 	%r1374, -1, 0, %p246;
	selp.u32 	%r1375, -1, 0, %p245;
	selp.b32 	%r1376, %r1374, %r1375, %p244;
	and.b32  	%r1377, %r1376, 1;
	setp.eq.b32 	%p247, %r1377, 1;
	selp.b64 	%rd206, 274877906944, 0, %p247;
	or.b64  	%rd46, %rd206, %rd45;
	mov.b32 	%r2029, 0;
	@%p243 bra 	$L__BB0_173;
	shr.u64 	%rd207, %rd432, 38;
	cvt.u32.u64 	%r1378, %rd207;
	and.b32  	%r1379, %r1378, 1;
	shr.u64 	%rd208, %rd432, 39;
	cvt.u32.u64 	%r1380, %rd208;
	and.b32  	%r1381, %r1380, 1;
	add.s32 	%r1382, %r1379, %r1381;
	shr.u64 	%rd209, %rd432, 40;
	cvt.u32.u64 	%r1383, %rd209;
	and.b32  	%r1384, %r1383, 1;
	add.s32 	%r2029, %r1382, %r1384;
$L__BB0_173:
	setp.ge.u32 	%p248, %r2, %r6;
	shr.u64 	%rd210, %rd3, 40;
	cvt.u32.u64 	%r1385, %rd210;
	and.b32  	%r262, %r1385, 1;
	add.s32 	%r1386, %r262, %r250;
	add.s32 	%r2030, %r1386, %r2029;
	@%p248 bra 	$L__BB0_175;
	shr.u64 	%rd211, %rd433, 38;
	cvt.u32.u64 	%r1387, %rd211;
	and.b32  	%r1388, %r1387, 1;
	shr.u64 	%rd212, %rd433, 39;
	cvt.u32.u64 	%r1389, %rd212;
	and.b32  	%r1390, %r1389, 1;
	add.s32 	%r1391, %r1388, %r1390;
	add.s32 	%r1392, %r1391, %r2030;
	shr.u64 	%rd213, %rd433, 40;
	cvt.u32.u64 	%r1393, %rd213;
	and.b32  	%r1394, %r1393, 1;
	add.s32 	%r2030, %r1392, %r1394;
$L__BB0_175:
	setp.eq.s32 	%p249, %r2, 0;
	and.b64  	%rd214, %rd3, 549755813888;
	setp.eq.s64 	%p250, %rd214, 0;
	and.b32  	%r1396, %r2030, 62;
	setp.eq.s32 	%p251, %r1396, 2;
	setp.eq.s32 	%p252, %r2030, 3;
	selp.u32 	%r1397, -1, 0, %p252;
	selp.u32 	%r1398, -1, 0, %p251;
	selp.b32 	%r1399, %r1397, %r1398, %p250;
	and.b32  	%r1400, %r1399, 1;
	setp.eq.b32 	%p253, %r1400, 1;
	selp.b64 	%rd215, 549755813888, 0, %p253;
	or.b64  	%rd47, %rd215, %rd46;
	mov.b32 	%r2031, 0;
	@%p249 bra 	$L__BB0_177;
	shr.u64 	%rd216, %rd432, 39;
	cvt.u32.u64 	%r1401, %rd216;
	and.b32  	%r1402, %r1401, 1;
	shr.u64 	%rd217, %rd432, 40;
	cvt.u32.u64 	%r1403, %rd217;
	and.b32  	%r1404, %r1403, 1;
	add.s32 	%r1405, %r1402, %r1404;
	shr.u64 	%rd218, %rd432, 41;
	cvt.u32.u64 	%r1406, %rd218;
	and.b32  	%r1407, %r1406, 1;
	add.s32 	%r2031, %r1405, %r1407;
$L__BB0_177:
	setp.ge.u32 	%p254, %r2, %r6;
	shr.u64 	%rd219, %rd3, 41;
	cvt.u32.u64 	%r1408, %rd219;
	and.b32  	%r268, %r1408, 1;
	add.s32 	%r1409, %r268, %r256;
	add.s32 	%r2032, %r1409, %r2031;
	@%p254 bra 	$L__BB0_179;
	shr.u64 	%rd220, %rd433, 39;
	cvt.u32.u64 	%r1410, %rd220;
	and.b32  	%r1411, %r1410, 1;
	shr.u64 	%rd221, %rd433, 40;
	cvt.u32.u64 	%r1412, %rd221;
	and.b32  	%r1413, %r1412, 1;
	add.s32 	%r1414, %r1411, %r1413;
	add.s32 	%r1415, %r1414, %r2032;
	shr.u64 	%rd222, %rd433, 41;
	cvt.u32.u64 	%r1416, %rd222;
	and.b32  	%r1417, %r1416, 1;
	add.s32 	%r2032, %r1415, %r1417;
$L__BB0_179:
	setp.eq.s32 	%p255, %r2, 0;
	and.b64  	%rd223, %rd3, 1099511627776;
	setp.eq.s64 	%p256, %rd223, 0;
	and.b32  	%r1419, %r2032, 62;
	setp.eq.s32 	%p257, %r1419, 2;
	setp.eq.s32 	%p258, %r2032, 3;
	selp.u32 	%r1420, -1, 0, %p258;
	selp.u32 	%r1421, -1, 0, %p257;
	selp.b32 	%r1422, %r1420, %r1421, %p256;
	and.b32  	%r1423, %r1422, 1;
	setp.eq.b32 	%p259, %r1423, 1;
	selp.b64 	%rd224, 1099511627776, 0, %p259;
	or.b64  	%rd48, %rd224, %rd47;
	mov.b32 	%r2033, 0;
	@%p255 bra 	$L__BB0_181;
	shr.u64 	%rd225, %rd432, 40;
	cvt.u32.u64 	%r1424, %rd225;
	and.b32  	%r1425, %r1424, 1;
	shr.u64 	%rd226, %rd432, 41;
	cvt.u32.u64 	%r1426, %rd226;
	and.b32  	%r1427, %r1426, 1;
	add.s32 	%r1428, %r1425, %r1427;
	shr.u64 	%rd227, %rd432, 42;
	cvt.u32.u64 	%r1429, %rd227;
	and.b32  	%r1430, %r1429, 1;
	add.s32 	%r2033, %r1428, %r1430;
$L__BB0_181:
	setp.ge.u32 	%p260, %r2, %r6;
	shr.u64 	%rd228, %rd3, 42;
	cvt.u32.u64 	%r1431, %rd228;
	and.b32  	%r274, %r1431, 1;
	add.s32 	%r1432, %r274, %r262;
	add.s32 	%r2034, %r1432, %r2033;
	@%p260 bra 	$L__BB0_183;
	shr.u64 	%rd229, %rd433, 40;
	cvt.u32.u64 	%r1433, %rd229;
	and.b32  	%r1434, %r1433, 1;
	shr.u64 	%rd230, %rd433, 41;
	cvt.u32.u64 	%r1435, %rd230;
	and.b32  	%r1436, %r1435, 1;
	add.s32 	%r1437, %r1434, %r1436;
	add.s32 	%r1438, %r1437, %r2034;
	shr.u64 	%rd231, %rd433, 42;
	cvt.u32.u64 	%r1439, %rd231;
	and.b32  	%r1440, %r1439, 1;
	add.s32 	%r2034, %r1438, %r1440;
$L__BB0_183:
	setp.eq.s32 	%p261, %r2, 0;
	and.b64  	%rd232, %rd3, 2199023255552;
	setp.eq.s64 	%p262, %rd232, 0;
	and.b32  	%r1442, %r2034, 62;
	setp.eq.s32 	%p263, %r1442, 2;
	setp.eq.s32 	%p264, %r2034, 3;
	selp.u32 	%r1443, -1, 0, %p264;
	selp.u32 	%r1444, -1, 0, %p263;
	selp.b32 	%r1445, %r1443, %r1444, %p262;
	and.b32  	%r1446, %r1445, 1;
	setp.eq.b32 	%p265, %r1446, 1;
	selp.b64 	%rd233, 2199023255552, 0, %p265;
	or.b64  	%rd49, %rd233, %rd48;
	mov.b32 	%r2035, 0;
	@%p261 bra 	$L__BB0_185;
	shr.u64 	%rd234, %rd432, 41;
	cvt.u32.u64 	%r1447, %rd234;
	and.b32  	%r1448, %r1447, 1;
	shr.u64 	%rd235, %rd432, 42;
	cvt.u32.u64 	%r1449, %rd235;
	and.b32  	%r1450, %r1449, 1;
	add.s32 	%r1451, %r1448, %r1450;
	shr.u64 	%rd236, %rd432, 43;
	cvt.u32.u64 	%r1452, %rd236;
	and.b32  	%r1453, %r1452, 1;
	add.s32 	%r2035, %r1451, %r1453;
$L__BB0_185:
	setp.ge.u32 	%p266, %r2, %r6;
	shr.u64 	%rd237, %rd3, 43;
	cvt.u32.u64 	%r1454, %rd237;
	and.b32  	%r280, %r1454, 1;
	add.s32 	%r1455, %r280, %r268;
	add.s32 	%r2036, %r1455, %r2035;
	@%p266 bra 	$L__BB0_187;
	shr.u64 	%rd238, %rd433, 41;
	cvt.u32.u64 	%r1456, %rd238;
	and.b32  	%r1457, %r1456, 1;
	shr.u64 	%rd239, %rd433, 42;
	cvt.u32.u64 	%r1458, %rd239;
	and.b32  	%r1459, %r1458, 1;
	add.s32 	%r1460, %r1457, %r1459;
	add.s32 	%r1461, %r1460, %r2036;
	shr.u64 	%rd240, %rd433, 43;
	cvt.u32.u64 	%r1462, %rd240;
	and.b32  	%r1463, %r1462, 1;
	add.s32 	%r2036, %r1461, %r1463;
$L__BB0_187:
	setp.eq.s32 	%p267, %r2, 0;
	and.b64  	%rd241, %rd3, 4398046511104;
	setp.eq.s64 	%p268, %rd241, 0;
	and.b32  	%r1465, %r2036, 62;
	setp.eq.s32 	%p269, %r1465, 2;
	setp.eq.s32 	%p270, %r2036, 3;
	selp.u32 	%r1466, -1, 0, %p270;
	selp.u32 	%r1467, -1, 0, %p269;
	selp.b32 	%r1468, %r1466, %r1467, %p268;
	and.b32  	%r1469, %r1468, 1;
	setp.eq.b32 	%p271, %r1469, 1;
	selp.b64 	%rd242, 4398046511104, 0, %p271;
	or.b64  	%rd50, %rd242, %rd49;
	mov.b32 	%r2037, 0;
	@%p267 bra 	$L__BB0_189;
	shr.u64 	%rd243, %rd432, 42;
	cvt.u32.u64 	%r1470, %rd243;
	and.b32  	%r1471, %r1470, 1;
	shr.u64 	%rd244, %rd432, 43;
	cvt.u32.u64 	%r1472, %rd244;
	and.b32  	%r1473, %r1472, 1;
	add.s32 	%r1474, %r1471, %r1473;
	shr.u64 	%rd245, %rd432, 44;
	cvt.u32.u64 	%r1475, %rd245;
	and.b32  	%r1476, %r1475, 1;
	add.s32 	%r2037, %r1474, %r1476;
$L__BB0_189:
	setp.ge.u32 	%p272, %r2, %r6;
	shr.u64 	%rd246, %rd3, 44;
	cvt.u32.u64 	%r1477, %rd246;
	and.b32  	%r286, %r1477, 1;
	add.s32 	%r1478, %r286, %r274;
	add.s32 	%r2038, %r1478, %r2037;
	@%p272 bra 	$L__BB0_191;
	shr.u64 	%rd247, %rd433, 42;
	cvt.u32.u64 	%r1479, %rd247;
	and.b32  	%r1480, %r1479, 1;
	shr.u64 	%rd248, %rd433, 43;
	cvt.u32.u64 	%r1481, %rd248;
	and.b32  	%r1482, %r1481, 1;
	add.s32 	%r1483, %r1480, %r1482;
	add.s32 	%r1484, %r1483, %r2038;
	shr.u64 	%rd249, %rd433, 44;
	cvt.u32.u64 	%r1485, %rd249;
	and.b32  	%r1486, %r1485, 1;
	add.s32 	%r2038, %r1484, %r1486;
$L__BB0_191:
	setp.eq.s32 	%p273, %r2, 0;
	and.b64  	%rd250, %rd3, 8796093022208;
	setp.eq.s64 	%p274, %rd250, 0;
	and.b32  	%r1488, %r2038, 62;
	setp.eq.s32 	%p275, %r1488, 2;
	setp.eq.s32 	%p276, %r2038, 3;
	selp.u32 	%r1489, -1, 0, %p276;
	selp.u32 	%r1490, -1, 0, %p275;
	selp.b32 	%r1491, %r1489, %r1490, %p274;
	and.b32  	%r1492, %r1491, 1;
	setp.eq.b32 	%p277, %r1492, 1;
	selp.b64 	%rd251, 8796093022208, 0, %p277;
	or.b64  	%rd51, %rd251, %rd50;
	mov.b32 	%r2039, 0;
	@%p273 bra 	$L__BB0_193;
	shr.u64 	%rd252, %rd432, 43;
	cvt.u32.u64 	%r1493, %rd252;
	and.b32  	%r1494, %r1493, 1;
	shr.u64 	%rd253, %rd432, 44;
	cvt.u32.u64 	%r1495, %rd253;
	and.b32  	%r1496, %r1495, 1;
	add.s32 	%r1497, %r1494, %r1496;
	shr.u64 	%rd254, %rd432, 45;
	cvt.u32.u64 	%r1498, %rd254;
	and.b32  	%r1499, %r1498, 1;
	add.s32 	%r2039, %r1497, %r1499;
$L__BB0_193:
	setp.ge.u32 	%p278, %r2, %r6;
	shr.u64 	%rd255, %rd3, 45;
	cvt.u32.u64 	%r1500, %rd255;
	and.b32  	%r292, %r1500, 1;
	add.s32 	%r1501, %r292, %r280;
	add.s32 	%r2040, %r1501, %r2039;
	@%p278 bra 	$L__BB0_195;
	shr.u64 	%rd256, %rd433, 43;
	cvt.u32.u64 	%r1502, %rd256;
	and.b32  	%r1503, %r1502, 1;
	shr.u64 	%rd257, %rd433, 44;
	cvt.u32.u64 	%r1504, %rd257;
	and.b32  	%r1505, %r1504, 1;
	add.s32 	%r1506, %r1503, %r1505;
	add.s32 	%r1507, %r1506, %r2040;
	shr.u64 	%rd258, %rd433, 45;
	cvt.u32.u64 	%r1508, %rd258;
	and.b32  	%r1509, %r1508, 1;
	add.s32 	%r2040, %r1507, %r1509;
$L__BB0_195:
	setp.eq.s32 	%p279, %r2, 0;
	and.b64  	%rd259, %rd3, 17592186044416;
	setp.eq.s64 	%p280, %rd259, 0;
	and.b32  	%r1511, %r2040, 62;
	setp.eq.s32 	%p281, %r1511, 2;
	setp.eq.s32 	%p282, %r2040, 3;
	selp.u32 	%r1512, -1, 0, %p282;
	selp.u32 	%r1513, -1, 0, %p281;
	selp.b32 	%r1514, %r1512, %r1513, %p280;
	and.b32  	%r1515, %r1514, 1;
	setp.eq.b32 	%p283, %r1515, 1;
	selp.b64 	%rd260, 17592186044416, 0, %p283;
	or.b64  	%rd52, %rd260, %rd51;
	mov.b32 	%r2041, 0;
	@%p279 bra 	$L__BB0_197;
	shr.u64 	%rd261, %rd432, 44;
	cvt.u32.u64 	%r1516, %rd261;
	and.b32  	%r1517, %r1516, 1;
	shr.u64 	%rd262, %rd432, 45;
	cvt.u32.u64 	%r1518, %rd262;
	and.b32  	%r1519, %r1518, 1;
	add.s32 	%r1520, %r1517, %r1519;
	shr.u64 	%rd263, %rd432, 46;
	cvt.u32.u64 	%r1521, %rd263;
	and.b32  	%r1522, %r1521, 1;
	add.s32 	%r2041, %r1520, %r1522;
$L__BB0_197:
	setp.ge.u32 	%p284, %r2, %r6;
	shr.u64 	%rd264, %rd3, 46;
	cvt.u32.u64 	%r1523, %rd264;
	and.b32  	%r298, %r1523, 1;
	add.s32 	%r1524, %r298, %r286;
	add.s32 	%r2042, %r1524, %r2041;
	@%p284 bra 	$L__BB0_199;
	shr.u64 	%rd265, %rd433, 44;
	cvt.u32.u64 	%r1525, %rd265;
	and.b32  	%r1526, %r1525, 1;
	shr.u64 	%rd266, %rd433, 45;
	cvt.u32.u64 	%r1527, %rd266;
	and.b32  	%r1528, %r1527, 1;
	add.s32 	%r1529, %r1526, %r1528;
	add.s32 	%r1530, %r1529, %r2042;
	shr.u64 	%rd267, %rd433, 46;
	cvt.u32.u64 	%r1531, %rd267;
	and.b32  	%r1532, %r1531, 1;
	add.s32 	%r2042, %r1530, %r1532;
$L__BB0_199:
	setp.eq.s32 	%p285, %r2, 0;
	and.b64  	%rd268, %rd3, 35184372088832;
	setp.eq.s64 	%p286, %rd268, 0;
	and.b32  	%r1534, %r2042, 62;
	setp.eq.s32 	%p287, %r1534, 2;
	setp.eq.s32 	%p288, %r2042, 3;
	selp.u32 	%r1535, -1, 0, %p288;
	selp.u32 	%r1536, -1, 0, %p287;
	selp.b32 	%r1537, %r1535, %r1536, %p286;
	and.b32  	%r1538, %r1537, 1;
	setp.eq.b32 	%p289, %r1538, 1;
	selp.b64 	%rd269, 35184372088832, 0, %p289;
	or.b64  	%rd53, %rd269, %rd52;
	mov.b32 	%r2043, 0;
	@%p285 bra 	$L__BB0_201;
	shr.u64 	%rd270, %rd432, 45;
	cvt.u32.u64 	%r1539, %rd270;
	and.b32  	%r1540, %r1539, 1;
	shr.u64 	%rd271, %rd432, 46;
	cvt.u32.u64 	%r1541, %rd271;
	and.b32  	%r1542, %r1541, 1;
	add.s32 	%r1543, %r1540, %r1542;
	shr.u64 	%rd272, %rd432, 47;
	cvt.u32.u64 	%r1544, %rd272;
	and.b32  	%r1545, %r1544, 1;
	add.s32 	%r2043, %r1543, %r1545;
$L__BB0_201:
	setp.ge.u32 	%p290, %r2, %r6;
	shr.u64 	%rd273, %rd3, 47;
	cvt.u32.u64 	%r1546, %rd273;
	and.b32  	%r304, %r1546, 1;
	add.s32 	%r1547, %r304, %r292;
	add.s32 	%r2044, %r1547, %r2043;
	@%p290 bra 	$L__BB0_203;
	shr.u64 	%rd274, %rd433, 45;
	cvt.u32.u64 	%r1548, %rd274;
	and.b32  	%r1549, %r1548, 1;
	shr.u64 	%rd275, %rd433, 46;
	cvt.u32.u64 	%r1550, %rd275;
	and.b32  	%r1551, %r1550, 1;
	add.s32 	%r1552, %r1549, %r1551;
	add.s32 	%r1553, %r1552, %r2044;
	shr.u64 	%rd276, %rd433, 47;
	cvt.u32.u64 	%r1554, %rd276;
	and.b32  	%r1555, %r1554, 1;
	add.s32 	%r2044, %r1553, %r1555;
$L__BB0_203:
	setp.eq.s32 	%p291, %r2, 0;
	and.b64  	%rd277, %rd3, 70368744177664;
	setp.eq.s64 	%p292, %rd277, 0;
	and.b32  	%r1557, %r2044, 62;
	setp.eq.s32 	%p293, %r1557, 2;
	setp.eq.s32 	%p294, %r2044, 3;
	selp.u32 	%r1558, -1, 0, %p294;
	selp.u32 	%r1559, -1, 0, %p293;
	selp.b32 	%r1560, %r1558, %r1559, %p292;
	and.b32  	%r1561, %r1560, 1;
	setp.eq.b32 	%p295, %r1561, 1;
	selp.b64 	%rd278, 70368744177664, 0, %p295;
	or.b64  	%rd54, %rd278, %rd53;
	mov.b32 	%r2045, 0;
	@%p291 bra 	$L__BB0_205;
	shr.u64 	%rd279, %rd432, 46;
	cvt.u32.u64 	%r1562, %rd279;
	and.b32  	%r1563, %r1562, 1;
	shr.u64 	%rd280, %rd432, 47;
	cvt.u32.u64 	%r1564, %rd280;
	and.b32  	%r1565, %r1564, 1;
	add.s32 	%r1566, %r1563, %r1565;
	shr.u64 	%rd281, %rd432, 48;
	cvt.u32.u64 	%r1567, %rd281;
	and.b32  	%r1568, %r1567, 1;
	add.s32 	%r2045, %r1566, %r1568;
$L__BB0_205:
	setp.ge.u32 	%p296, %r2, %r6;
	shr.u64 	%rd282, %rd3, 48;
	cvt.u32.u64 	%r1569, %rd282;
	and.b32  	%r310, %r1569, 1;
	add.s32 	%r1570, %r310, %r298;
	add.s32 	%r2046, %r1570, %r2045;
	@%p296 bra 	$L__BB0_207;
	shr.u64 	%rd283, %rd433, 46;
	cvt.u32.u64 	%r1571, %rd283;
	and.b32  	%r1572, %r1571, 1;
	shr.u64 	%rd284, %rd433, 47;
	cvt.u32.u64 	%r1573, %rd284;
	and.b32  	%r1574, %r1573, 1;
	add.s32 	%r1575, %r1572, %r1574;
	add.s32 	%r1576, %r1575, %r2046;
	shr.u64 	%rd285, %rd433, 48;
	cvt.u32.u64 	%r1577, %rd285;
	and.b32  	%r1578, %r1577, 1;
	add.s32 	%r2046, %r1576, %r1578;
$L__BB0_207:
	setp.eq.s32 	%p297, %r2, 0;
	and.b64  	%rd286, %rd3, 140737488355328;
	setp.eq.s64 	%p298, %rd286, 0;
	and.b32  	%r1580, %r2046, 62;
	setp.eq.s32 	%p299, %r1580, 2;
	setp.eq.s32 	%p300, %r2046, 3;
	selp.u32 	%r1581, -1, 0, %p300;
	selp.u32 	%r1582, -1, 0, %p299;
	selp.b32 	%r1583, %r1581, %r1582, %p298;
	and.b32  	%r1584, %r1583, 1;
	setp.eq.b32 	%p301, %r1584, 1;
	selp.b64 	%rd287, 140737488355328, 0, %p301;
	or.b64  	%rd55, %rd287, %rd54;
	mov.b32 	%r2047, 0;
	@%p297 bra 	$L__BB0_209;
	shr.u64 	%rd288, %rd432, 47;
	cvt.u32.u64 	%r1585, %rd288;
	and.b32  	%r1586, %r1585, 1;
	shr.u64 	%rd289, %rd432, 48;
	cvt.u32.u64 	%r1587, %rd289;
	and.b32  	%r1588, %r1587, 1;
	add.s32 	%r1589, %r1586, %r1588;
	shr.u64 	%rd290, %rd432, 49;
	cvt.u32.u64 	%r1590, %rd290;
	and.b32  	%r1591, %r1590, 1;
	add.s32 	%r2047, %r1589, %r1591;
$L__BB0_209:
	setp.ge.u32 	%p302, %r2, %r6;
	shr.u64 	%rd291, %rd3, 49;
	cvt.u32.u64 	%r1592, %rd291;
	and.b32  	%r316, %r1592, 1;
	add.s32 	%r1593, %r316, %r304;
	add.s32 	%r2048, %r1593, %r2047;
	@%p302 bra 	$L__BB0_211;
	shr.u64 	%rd292, %rd433, 47;
	cvt.u32.u64 	%r1594, %rd292;
	and.b32  	%r1595, %r1594, 1;
	shr.u64 	%rd293, %rd433, 48;
	cvt.u32.u64 	%r1596, %rd293;
	and.b32  	%r1597, %r1596, 1;
	add.s32 	%r1598, %r1595, %r1597;
	add.s32 	%r1599, %r1598, %r2048;
	shr.u64 	%rd294, %rd433, 49;
	cvt.u32.u64 	%r1600, %rd294;
	and.b32  	%r1601, %r1600, 1;
	add.s32 	%r2048, %r1599, %r1601;
$L__BB0_211:
	setp.eq.s32 	%p303, %r2, 0;
	and.b64  	%rd295, %rd3, 281474976710656;
	setp.eq.s64 	%p304, %rd295, 0;
	and.b32  	%r1603, %r2048, 62;
	setp.eq.s32 	%p305, %r1603, 2;
	setp.eq.s32 	%p306, %r2048, 3;
	selp.u32 	%r1604, -1, 0, %p306;
	selp.u32 	%r1605, -1, 0, %p305;
	selp.b32 	%r1606, %r1604, %r1605, %p304;
	and.b32  	%r1607, %r1606, 1;
	setp.eq.b32 	%p307, %r1607, 1;
	selp.b64 	%rd296, 281474976710656, 0, %p307;
	or.b64  	%rd56, %rd296, %rd55;
	mov.b32 	%r2049, 0;
	@%p303 bra 	$L__BB0_213;
	shr.u64 	%rd297, %rd432, 48;
	cvt.u32.u64 	%r1608, %rd297;
	and.b32  	%r1609, %r1608, 1;
	shr.u64 	%rd298, %rd432, 49;
	cvt.u32.u64 	%r1610, %rd298;
	and.b32  	%r1611, %r1610, 1;
	add.s32 	%r1612, %r1609, %r1611;
	shr.u64 	%rd299, %rd432, 50;
	cvt.u32.u64 	%r1613, %rd299;
	and.b32  	%r1614, %r1613, 1;
	add.s32 	%r2049, %r1612, %r1614;
$L__BB0_213:
	setp.ge.u32 	%p308, %r2, %r6;
	shr.u64 	%rd300, %rd3, 50;
	cvt.u32.u64 	%r1615, %rd300;
	and.b32  	%r322, %r1615, 1;
	add.s32 	%r1616, %r322, %r310;
	add.s32 	%r2050, %r1616, %r2049;
	@%p308 bra 	$L__BB0_215;
	shr.u64 	%rd301, %rd433, 48;
	cvt.u32.u64 	%r1617, %rd301;
	and.b32  	%r1618, %r1617, 1;
	shr.u64 	%rd302, %rd433, 49;
	cvt.u32.u64 	%r1619, %rd302;
	and.b32  	%r1620, %r1619, 1;
	add.s32 	%r1621, %r1618, %r1620;
	add.s32 	%r1622, %r1621, %r2050;
	shr.u64 	%rd303, %rd433, 50;
	cvt.u32.u64 	%r1623, %rd303;
	and.b32  	%r1624, %r1623, 1;
	add.s32 	%r2050, %r1622, %r1624;
$L__BB0_215:
	setp.eq.s32 	%p309, %r2, 0;
	and.b64  	%rd304, %rd3, 562949953421312;
	setp.eq.s64 	%p310, %rd304, 0;
	and.b32  	%r1626, %r2050, 62;
	setp.eq.s32 	%p311, %r1626, 2;
	setp.eq.s32 	%p312, %r2050, 3;
	selp.u32 	%r1627, -1, 0, %p312;
	selp.u32 	%r1628, -1, 0, %p311;
	selp.b32 	%r1629, %r1627, %r1628, %p310;
	and.b32  	%r1630, %r1629, 1;
	setp.eq.b32 	%p313, %r1630, 1;
	selp.b64 	%rd305, 562949953421312, 0, %p313;
	or.b64  	%rd57, %rd305, %rd56;
	mov.b32 	%r2051, 0;
	@%p309 bra 	$L__BB0_217;
	shr.u64 	%rd306, %rd432, 49;
	cvt.u32.u64 	%r1631, %rd306;
	and.b32  	%r1632, %r1631, 1;
	shr.u64 	%rd307, %rd432, 50;
	cvt.u32.u64 	%r1633, %rd307;
	and.b32  	%r1634, %r1633, 1;
	add.s32 	%r1635, %r1632, %r1634;
	shr.u64 	%rd308, %rd432, 51;
	cvt.u32.u64 	%r1636, %rd308;
	and.b32  	%r1637, %r1636, 1;
	add.s32 	%r2051, %r1635, %r1637;
$L__BB0_217:
	setp.ge.u32 	%p314, %r2, %r6;
	shr.u64 	%rd309, %rd3, 51;
	cvt.u32.u64 	%r1638, %rd309;
	and.b32  	%r328, %r1638, 1;
	add.s32 	%r1639, %r328, %r316;
	add.s32 	%r2052, %r1639, %r2051;
	@%p314 bra 	$L__BB0_219;
	shr.u64 	%rd310, %rd433, 49;
	cvt.u32.u64 	%r1640, %rd310;
	and.b32  	%r1641, %r1640, 1;
	shr.u64 	%rd311, %rd433, 50;
	cvt.u32.u64 	%r1642, %rd311;
	and.b32  	%r1643, %r1642, 1;
	add.s32 	%r1644, %r1641, %r1643;
	add.s32 	%r1645, %r1644, %r2052;
	shr.u64 	%rd312, %rd433, 51;
	cvt.u32.u64 	%r1646, %rd312;
	and.b32  	%r1647, %r1646, 1;
	add.s32 	%r2052, %r1645, %r1647;
$L__BB0_219:
	setp.eq.s32 	%p315, %r2, 0;
	and.b64  	%rd313, %rd3, 1125899906842624;
	setp.eq.s64 	%p316, %rd313, 0;
	and.b32  	%r1649, %r2052, 62;
	setp.eq.s32 	%p317, %r1649, 2;
	setp.eq.s32 	%p318, %r2052, 3;
	selp.u32 	%r1650, -1, 0, %p318;
	selp.u32 	%r1651, -1, 0, %p317;
	selp.b32 	%r1652, %r1650, %r1651, %p316;
	and.b32  	%r1653, %r1652, 1;
	setp.eq.b32 	%p319, %r1653, 1;
	selp.b64 	%rd314, 1125899906842624, 0, %p319;
	or.b64  	%rd58, %rd314, %rd57;
	mov.b32 	%r2053, 0;
	@%p315 bra 	$L__BB0_221;
	shr.u64 	%rd315, %rd432, 50;
	cvt.u32.u64 	%r1654, %rd315;
	and.b32  	%r1655, %r1654, 1;
	shr.u64 	%rd316, %rd432, 51;
	cvt.u32.u64 	%r1656, %rd316;
	and.b32  	%r1657, %r1656, 1;
	add.s32 	%r1658, %r1655, %r1657;
	shr.u64 	%rd317, %rd432, 52;
	cvt.u32.u64 	%r1659, %rd317;
	and.b32  	%r1660, %r1659, 1;
	add.s32 	%r2053, %r1658, %r1660;
$L__BB0_221:
	setp.ge.u32 	%p320, %r2, %r6;
	shr.u64 	%rd318, %rd3, 52;
	cvt.u32.u64 	%r1661, %rd318;
	and.b32  	%r334, %r1661, 1;
	add.s32 	%r1662, %r334, %r322;
	add.s32 	%r2054, %r1662, %r2053;
	@%p320 bra 	$L__BB0_223;
	shr.u64 	%rd319, %rd433, 50;
	cvt.u32.u64 	%r1663, %rd319;
	and.b32  	%r1664, %r1663, 1;
	shr.u64 	%rd320, %rd433, 51;
	cvt.u32.u64 	%r1665, %rd320;
	and.b32  	%r1666, %r1665, 1;
	add.s32 	%r1667, %r1664, %r1666;
	add.s32 	%r1668, %r1667, %r2054;
	shr.u64 	%rd321, %rd433, 52;
	cvt.u32.u64 	%r1669, %rd321;
	and.b32  	%r1670, %r1669, 1;
	add.s32 	%r2054, %r1668, %r1670;
$L__BB0_223:
	setp.eq.s32 	%p321, %r2, 0;
	and.b64  	%rd322, %rd3, 2251799813685248;
	setp.eq.s64 	%p322, %rd322, 0;
	and.b32  	%r1672, %r2054, 62;
	setp.eq.s32 	%p323, %r1672, 2;
	setp.eq.s32 	%p324, %r2054, 3;
	selp.u32 	%r1673, -1, 0, %p324;
	selp.u32 	%r1674, -1, 0, %p323;
	selp.b32 	%r1675, %r1673, %r1674, %p322;
	and.b32  	%r1676, %r1675, 1;
	setp.eq.b32 	%p325, %r1676, 1;
	selp.b64 	%rd323, 2251799813685248, 0, %p325;
	or.b64  	%rd59, %rd323, %rd58;
	mov.b32 	%r2055, 0;
	@%p321 bra 	$L__BB0_225;
	shr.u64 	%rd324, %rd432, 51;
	cvt.u32.u64 	%r1677, %rd324;
	and.b32  	%r1678, %r1677, 1;
	shr.u64 	%rd325, %rd432, 52;
	cvt.u32.u64 	%r1679, %rd325;
	and.b32  	%r1680, %r1679, 1;
	add.s32 	%r1681, %r1678, %r1680;
	shr.u64 	%rd326, %rd432, 53;
	cvt.u32.u64 	%r1682, %rd326;
	and.b32  	%r1683, %r1682, 1;
	add.s32 	%r2055, %r1681, %r1683;
$L__BB0_225:
	setp.ge.u32 	%p326, %r2, %r6;
	shr.u64 	%rd327, %rd3, 53;
	cvt.u32.u64 	%r1684, %rd327;
	and.b32  	%r340, %r1684, 1;
	add.s32 	%r1685, %r340, %r328;
	add.s32 	%r2056, %r1685, %r2055;
	@%p326 bra 	$L__BB0_227;
	shr.u64 	%rd328, %rd433, 51;
	cvt.u32.u64 	%r1686, %rd328;
	and.b32  	%r1687, %r1686, 1;
	shr.u64 	%rd329, %rd433, 52;
	cvt.u32.u64 	%r1688, %rd329;
	and.b32  	%r1689, %r1688, 1;
	add.s32 	%r1690, %r1687, %r1689;
	add.s32 	%r1691, %r1690, %r2056;
	shr.u64 	%rd330, %rd433, 53;
	cvt.u32.u64 	%r1692, %rd330;
	and.b32  	%r1693, %r1692, 1;
	add.s32 	%r2056, %r1691, %r1693;
$L__BB0_227:
	setp.eq.s32 	%p327, %r2, 0;
	and.b64  	%rd331, %rd3, 4503599627370496;
	setp.eq.s64 	%p328, %rd331, 0;
	and.b32  	%r1695, %r2056, 62;
	setp.eq.s32 	%p329, %r1695, 2;
	setp.eq.s32 	%p330, %r2056, 3;
	selp.u32 	%r1696, -1, 0, %p330;
	selp.u32 	%r1697, -1, 0, %p329;
	selp.b32 	%r1698, %r1696, %r1697, %p328;
	and.b32  	%r1699, %r1698, 1;
	setp.eq.b32 	%p331, %r1699, 1;
	selp.b64 	%rd332, 4503599627370496, 0, %p331;
	or.b64  	%rd60, %rd332, %rd59;
	mov.b32 	%r2057, 0;
	@%p327 bra 	$L__BB0_229;
	shr.u64 	%rd333, %rd432, 52;
	cvt.u32.u64 	%r1700, %rd333;
	and.b32  	%r1701, %r1700, 1;
	shr.u64 	%rd334, %rd432, 53;
	cvt.u32.u64 	%r1702, %rd334;
	and.b32  	%r1703, %r1702, 1;
	add.s32 	%r1704, %r1701, %r1703;
	shr.u64 	%rd335, %rd432, 54;
	cvt.u32.u64 	%r1705, %rd335;
	and.b32  	%r1706, %r1705, 1;
	add.s32 	%r2057, %r1704, %r1706;
$L__BB0_229:
	setp.ge.u32 	%p332, %r2, %r6;
	shr.u64 	%rd336, %rd3, 54;
	cvt.u32.u64 	%r1707, %rd336;
	and.b32  	%r346, %r1707, 1;
	add.s32 	%r1708, %r346, %r334;
	add.s32 	%r2058, %r1708, %r2057;
	@%p332 bra 	$L__BB0_231;
	shr.u64 	%rd337, %rd433, 52;
	cvt.u32.u64 	%r1709, %rd337;
	and.b32  	%r1710, %r1709, 1;
	shr.u64 	%rd338, %rd433, 53;
	cvt.u32.u64 	%r1711, %rd338;
	and.b32  	%r1712, %r1711, 1;
	add.s32 	%r1713, %r1710, %r1712;
	add.s32 	%r1714, %r1713, %r2058;
	shr.u64 	%rd339, %rd433, 54;
	cvt.u32.u64 	%r1715, %rd339;
	and.b32  	%r1716, %r1715, 1;
	add.s32 	%r2058, %r1714, %r1716;
$L__BB0_231:
	setp.eq.s32 	%p333, %r2, 0;
	and.b64  	%rd340, %rd3, 9007199254740992;
	setp.eq.s64 	%p334, %rd340, 0;
	and.b32  	%r1718, %r2058, 62;
	setp.eq.s32 	%p335, %r1718, 2;
	setp.eq.s32 	%p336, %r2058, 3;
	selp.u32 	%r1719, -1, 0, %p336;
	selp.u32 	%r1720, -1, 0, %p335;
	selp.b32 	%r1721, %r1719, %r1720, %p334;
	and.b32  	%r1722, %r1721, 1;
	setp.eq.b32 	%p337, %r1722, 1;
	selp.b64 	%rd341, 9007199254740992, 0, %p337;
	or.b64  	%rd61, %rd341, %rd60;
	mov.b32 	%r2059, 0;
	@%p333 bra 	$L__BB0_233;
	shr.u64 	%rd342, %rd432, 53;
	cvt.u32.u64 	%r1723, %rd342;
	and.b32  	%r1724, %r1723, 1;
	shr.u64 	%rd343, %rd432, 54;
	cvt.u32.u64 	%r1725, %rd343;
	and.b32  	%r1726, %r1725, 1;
	add.s32 	%r1727, %r1724, %r1726;
	shr.u64 	%rd344, %rd432, 55;
	cvt.u32.u64 	%r1728, %rd344;
	and.b32  	%r1729, %r1728, 1;
	add.s32 	%r2059, %r1727, %r1729;
$L__BB0_233:
	setp.ge.u32 	%p338, %r2, %r6;
	shr.u64 	%rd345, %rd3, 55;
	cvt.u32.u64 	%r1730, %rd345;
	and.b32  	%r352, %r1730, 1;
	add.s32 	%r1731, %r352, %r340;
	add.s32 	%r2060, %r1731, %r2059;
	@%p338 bra 	$L__BB0_235;
	shr.u64 	%rd346, %rd433, 53;
	cvt.u32.u64 	%r1732, %rd346;
	and.b32  	%r1733, %r1732, 1;
	shr.u64 	%rd347, %rd433, 54;
	cvt.u32.u64 	%r1734, %rd347;
	and.b32  	%r1735, %r1734, 1;
	add.s32 	%r1736, %r1733, %r1735;
	add.s32 	%r1737, %r1736, %r2060;
	shr.u64 	%rd348, %rd433, 55;
	cvt.u32.u64 	%r1738, %rd348;
	and.b32  	%r1739, %r1738, 1;
	add.s32 	%r2060, %r1737, %r1739;
$L__BB0_235:
	setp.eq.s32 	%p339, %r2, 0;
	and.b64  	%rd349, %rd3, 18014398509481984;
	setp.eq.s64 	%p340, %rd349, 0;
	and.b32  	%r1741, %r2060, 62;
	setp.eq.s32 	%p341, %r1741, 2;
	setp.eq.s32 	%p342, %r2060, 3;
	selp.u32 	%r1742, -1, 0, %p342;
	selp.u32 	%r1743, -1, 0, %p341;
	selp.b32 	%r1744, %r1742, %r1743, %p340;
	and.b32  	%r1745, %r1744, 1;
	setp.eq.b32 	%p343, %r1745, 1;
	selp.b64 	%rd350, 18014398509481984, 0, %p343;
	or.b64  	%rd62, %rd350, %rd61;
	mov.b32 	%r2061, 0;
	@%p339 bra 	$L__BB0_237;
	shr.u64 	%rd351, %rd432, 54;
	cvt.u32.u64 	%r1746, %rd351;
	and.b32  	%r1747, %r1746, 1;
	shr.u64 	%rd352, %rd432, 55;
	cvt.u32.u64 	%r1748, %rd352;
	and.b32  	%r1749, %r1748, 1;
	add.s32 	%r1750, %r1747, %r1749;
	shr.u64 	%rd353, %rd432, 56;
	cvt.u32.u64 	%r1751, %rd353;
	and.b32  	%r1752, %r1751, 1;
	add.s32 	%r2061, %r1750, %r1752;
$L__BB0_237:
	setp.ge.u32 	%p344, %r2, %r6;
	shr.u64 	%rd354, %rd3, 56;
	cvt.u32.u64 	%r1753, %rd354;
	and.b32  	%r358, %r1753, 1;
	add.s32 	%r1754, %r358, %r346;
	add.s32 	%r2062, %r1754, %r2061;
	@%p344 bra 	$L__BB0_239;
	shr.u64 	%rd355, %rd433, 54;
	cvt.u32.u64 	%r1755, %rd355;
	and.b32  	%r1756, %r1755, 1;
	shr.u64 	%rd356, %rd433, 55;
	cvt.u32.u64 	%r1757, %rd356;
	and.b32  	%r1758, %r1757, 1;
	add.s32 	%r1759, %r1756, %r1758;
	add.s32 	%r1760, %r1759, %r2062;
	shr.u64 	%rd357, %rd433, 56;
	cvt.u32.u64 	%r1761, %rd357;
	and.b32  	%r1762, %r1761, 1;
	add.s32 	%r2062, %r1760, %r1762;
$L__BB0_239:
	setp.eq.s32 	%p345, %r2, 0;
	and.b64  	%rd358, %rd3, 36028797018963968;
	setp.eq.s64 	%p346, %rd358, 0;
	and.b32  	%r1764, %r2062, 62;
	setp.eq.s32 	%p347, %r1764, 2;
	setp.eq.s32 	%p348, %r2062, 3;
	selp.u32 	%r1765, -1, 0, %p348;
	selp.u32 	%r1766, -1, 0, %p347;
	selp.b32 	%r1767, %r1765, %r1766, %p346;
	and.b32  	%r1768, %r1767, 1;
	setp.eq.b32 	%p349, %r1768, 1;
	selp.b64 	%rd359, 36028797018963968, 0, %p349;
	or.b64  	%rd63, %rd359, %rd62;
	mov.b32 	%r2063, 0;
	@%p345 bra 	$L__BB0_241;
	shr.u64 	%rd360, %rd432, 55;
	cvt.u32.u64 	%r1769, %rd360;
	and.b32  	%r1770, %r1769, 1;
	shr.u64 	%rd361, %rd432, 56;
	cvt.u32.u64 	%r1771, %rd361;
	and.b32  	%r1772, %r1771, 1;
	add.s32 	%r1773, %r1770, %r1772;
	shr.u64 	%rd362, %rd432, 57;
	cvt.u32.u64 	%r1774, %rd362;
	and.b32  	%r1775, %r1774, 1;
	add.s32 	%r2063, %r1773, %r1775;
$L__BB0_241:
	setp.ge.u32 	%p350, %r2, %r6;
	shr.u64 	%rd363, %rd3, 57;
	cvt.u32.u64 	%r1776, %rd363;
	and.b32  	%r364, %r1776, 1;
	add.s32 	%r1777, %r364, %r352;
	add.s32 	%r2064, %r1777, %r2063;
	@%p350 bra 	$L__BB0_243;
	shr.u64 	%rd364, %rd433, 55;
	cvt.u32.u64 	%r1778, %rd364;
	and.b32  	%r1779, %r1778, 1;
	shr.u64 	%rd365, %rd433, 56;
	cvt.u32.u64 	%r1780, %rd365;
	and.b32  	%r1781, %r1780, 1;
	add.s32 	%r1782, %r1779, %r1781;
	add.s32 	%r1783, %r1782, %r2064;
	shr.u64 	%rd366, %rd433, 57;
	cvt.u32.u64 	%r1784, %rd366;
	and.b32  	%r1785, %r1784, 1;
	add.s32 	%r2064, %r1783, %r1785;
$L__BB0_243:
	setp.eq.s32 	%p351, %r2, 0;
	and.b64  	%rd367, %rd3, 72057594037927936;
	setp.eq.s64 	%p352, %rd367, 0;
	and.b32  	%r1787, %r2064, 62;
	setp.eq.s32 	%p353, %r1787, 2;
	setp.eq.s32 	%p354, %r2064, 3;
	selp.u32 	%r1788, -1, 0, %p354;
	selp.u32 	%r1789, -1, 0, %p353;
	selp.b32 	%r1790, %r1788, %r1789, %p352;
	and.b32  	%r1791, %r1790, 1;
	setp.eq.b32 	%p355, %r1791, 1;
	selp.b64 	%rd368, 72057594037927936, 0, %p355;
	or.b64  	%rd64, %rd368, %rd63;
	mov.b32 	%r2065, 0;
	@%p351 bra 	$L__BB0_245;
	shr.u64 	%rd369, %rd432, 56;
	cvt.u32.u64 	%r1792, %rd369;
	and.b32  	%r1793, %r1792, 1;
	shr.u64 	%rd370, %rd432, 57;
	cvt.u32.u64 	%r1794, %rd370;
	and.b32  	%r1795, %r1794, 1;
	add.s32 	%r1796, %r1793, %r1795;
	shr.u64 	%rd371, %rd432, 58;
	cvt.u32.u64 	%r1797, %rd371;
	and.b32  	%r1798, %r1797, 1;
	add.s32 	%r2065, %r1796, %r1798;
$L__BB0_245:
	setp.ge.u32 	%p356, %r2, %r6;
	shr.u64 	%rd372, %rd3, 58;
	cvt.u32.u64 	%r1799, %rd372;
	and.b32  	%r370, %r1799, 1;
	add.s32 	%r1800, %r370, %r358;
	add.s32 	%r2066, %r1800, %r2065;
	@%p356 bra 	$L__BB0_247;
	shr.u64 	%rd373, %rd433, 56;
	cvt.u32.u64 	%r1801, %rd373;
	and.b32  	%r1802, %r1801, 1;
	shr.u64 	%rd374, %rd433, 57;
	cvt.u32.u64 	%r1803, %rd374;
	and.b32  	%r1804, %r1803, 1;
	add.s32 	%r1805, %r1802, %r1804;
	add.s32 	%r1806, %r1805, %r2066;
	shr.u64 	%rd375, %rd433, 58;
	cvt.u32.u64 	%r1807, %rd375;
	and.b32  	%r1808, %r1807, 1;
	add.s32 	%r2066, %r1806, %r1808;
$L__BB0_247:
	setp.eq.s32 	%p357, %r2, 0;
	and.b64  	%rd376, %rd3, 144115188075855872;
	setp.eq.s64 	%p358, %rd376, 0;
	and.b32  	%r1810, %r2066, 62;
	setp.eq.s32 	%p359, %r1810, 2;
	setp.eq.s32 	%p360, %r2066, 3;
	selp.u32 	%r1811, -1, 0, %p360;
	selp.u32 	%r1812, -1, 0, %p359;
	selp.b32 	%r1813, %r1811, %r1812, %p358;
	and.b32  	%r1814, %r1813, 1;
	setp.eq.b32 	%p361, %r1814, 1;
	selp.b64 	%rd377, 144115188075855872, 0, %p361;
	or.b64  	%rd65, %rd377, %rd64;
	mov.b32 	%r2067, 0;
	@%p357 bra 	$L__BB0_249;
	shr.u64 	%rd378, %rd432, 57;
	cvt.u32.u64 	%r1815, %rd378;
	and.b32  	%r1816, %r1815, 1;
	shr.u64 	%rd379, %rd432, 58;
	cvt.u32.u64 	%r1817, %rd379;
	and.b32  	%r1818, %r1817, 1;
	add.s32 	%r1819, %r1816, %r1818;
	shr.u64 	%rd380, %rd432, 59;
	cvt.u32.u64 	%r1820, %rd380;
	and.b32  	%r1821, %r1820, 1;
	add.s32 	%r2067, %r1819, %r1821;
$L__BB0_249:
	setp.ge.u32 	%p362, %r2, %r6;
	shr.u64 	%rd381, %rd3, 59;
	cvt.u32.u64 	%r1822, %rd381;
	and.b32  	%r376, %r1822, 1;
	add.s32 	%r1823, %r376, %r364;
	add.s32 	%r2068, %r1823, %r2067;
	@%p362 bra 	$L__BB0_251;
	shr.u64 	%rd382, %rd433, 57;
	cvt.u32.u64 	%r1824, %rd382;
	and.b32  	%r1825, %r1824, 1;
	shr.u64 	%rd383, %rd433, 58;
	cvt.u32.u64 	%r1826, %rd383;
	and.b32  	%r1827, %r1826, 1;
	add.s32 	%r1828, %r1825, %r1827;
	add.s32 	%r1829, %r1828, %r2068;
	shr.u64 	%rd384, %rd433, 59;
	cvt.u32.u64 	%r1830, %rd384;
	and.b32  	%r1831, %r1830, 1;
	add.s32 	%r2068, %r1829, %r1831;
$L__BB0_251:
	setp.eq.s32 	%p363, %r2, 0;
	and.b64  	%rd385, %rd3, 288230376151711744;
	setp.eq.s64 	%p364, %rd385, 0;
	and.b32  	%r1833, %r2068, 62;
	setp.eq.s32 	%p365, %r1833, 2;
	setp.eq.s32 	%p366, %r2068, 3;
	selp.u32 	%r1834, -1, 0, %p366;
	selp.u32 	%r1835, -1, 0, %p365;
	selp.b32 	%r1836, %r1834, %r1835, %p364;
	and.b32  	%r1837, %r1836, 1;
	setp.eq.b32 	%p367, %r1837, 1;
	selp.b64 	%rd386, 288230376151711744, 0, %p367;
	or.b64  	%rd66, %rd386, %rd65;
	mov.b32 	%r2069, 0;
	@%p363 bra 	$L__BB0_253;
	shr.u64 	%rd387, %rd432, 58;
	cvt.u32.u64 	%r1838, %rd387;
	and.b32  	%r1839, %r1838, 1;
	shr.u64 	%rd388, %rd432, 59;
	cvt.u32.u64 	%r1840, %rd388;
	and.b32  	%r1841, %r1840, 1;
	add.s32 	%r1842, %r1839, %r1841;
	shr.u64 	%rd389, %rd432, 60;
	cvt.u32.u64 	%r1843, %rd389;
	and.b32  	%r1844, %r1843, 1;
	add.s32 	%r2069, %r1842, %r1844;
$L__BB0_253:
	setp.ge.u32 	%p368, %r2, %r6;
	shr.u64 	%rd390, %rd3, 60;
	cvt.u32.u64 	%r1845, %rd390;
	and.b32  	%r382, %r1845, 1;
	add.s32 	%r1846, %r382, %r370;
	add.s32 	%r2070, %r1846, %r2069;
	@%p368 bra 	$L__BB0_255;
	shr.u64 	%rd391, %rd433, 58;
	cvt.u32.u64 	%r1847, %rd391;
	and.b32  	%r1848, %r1847, 1;
	shr.u64 	%rd392, %rd433, 59;
	cvt.u32.u64 	%r1849, %rd392;
	and.b32  	%r1850, %r1849, 1;
	add.s32 	%r1851, %r1848, %r1850;
	add.s32 	%r1852, %r1851, %r2070;
	shr.u64 	%rd393, %rd433, 60;
	cvt.u32.u64 	%r1853, %rd393;
	and.b32  	%r1854, %r1853, 1;
	add.s32 	%r2070, %r1852, %r1854;
$L__BB0_255:
	setp.eq.s32 	%p369, %r2, 0;
	and.b64  	%rd394, %rd3, 576460752303423488;
	setp.eq.s64 	%p370, %rd394, 0;
	and.b32  	%r1856, %r2070, 62;
	setp.eq.s32 	%p371, %r1856, 2;
	setp.eq.s32 	%p372, %r2070, 3;
	selp.u32 	%r1857, -1, 0, %p372;
	selp.u32 	%r1858, -1, 0, %p371;
	selp.b32 	%r1859, %r1857, %r1858, %p370;
	and.b32  	%r1860, %r1859, 1;
	setp.eq.b32 	%p373, %r1860, 1;
	selp.b64 	%rd395, 576460752303423488, 0, %p373;
	or.b64  	%rd67, %rd395, %rd66;
	mov.b32 	%r2071, 0;
	@%p369 bra 	$L__BB0_257;
	shr.u64 	%rd396, %rd432, 59;
	cvt.u32.u64 	%r1861, %rd396;
	and.b32  	%r1862, %r1861, 1;
	shr.u64 	%rd397, %rd432, 60;
	cvt.u32.u64 	%r1863, %rd397;
	and.b32  	%r1864, %r1863, 1;
	add.s32 	%r1865, %r1862, %r1864;
	shr.u64 	%rd398, %rd432, 61;
	cvt.u32.u64 	%r1866, %rd398;
	and.b32  	%r1867, %r1866, 1;
	add.s32 	%r2071, %r1865, %r1867;
$L__BB0_257:
	setp.ge.u32 	%p374, %r2, %r6;
	shr.u64 	%rd399, %rd3, 61;
	cvt.u32.u64 	%r1868, %rd399;
	and.b32  	%r388, %r1868, 1;
	add.s32 	%r1869, %r388, %r376;
	add.s32 	%r2072, %r1869, %r2071;
	@%p374 bra 	$L__BB0_259;
	shr.u64 	%rd400, %rd433, 59;
	cvt.u32.u64 	%r1870, %rd400;
	and.b32  	%r1871, %r1870, 1;
	shr.u64 	%rd401, %rd433, 60;
	cvt.u32.u64 	%r1872, %rd401;
	and.b32  	%r1873, %r1872, 1;
	add.s32 	%r1874, %r1871, %r1873;
	add.s32 	%r1875, %r1874, %r2072;
	shr.u64 	%rd402, %rd433, 61;
	cvt.u32.u64 	%r1876, %rd402;
	and.b32  	%r1877, %r1876, 1;
	add.s32 	%r2072, %r1875, %r1877;
$L__BB0_259:
	setp.eq.s32 	%p375, %r2, 0;
	and.b64  	%rd403, %rd3, 1152921504606846976;
	setp.eq.s64 	%p376, %rd403, 0;
	and.b32  	%r1879, %r2072, 62;
	setp.eq.s32 	%p377, %r1879, 2;
	setp.eq.s32 	%p378, %r2072, 3;
	selp.u32 	%r1880, -1, 0, %p378;
	selp.u32 	%r1881, -1, 0, %p377;
	selp.b32 	%r1882, %r1880, %r1881, %p376;
	and.b32  	%r1883, %r1882, 1;
	setp.eq.b32 	%p379, %r1883, 1;
	selp.b64 	%rd404, 1152921504606846976, 0, %p379;
	or.b64  	%rd68, %rd404, %rd67;
	mov.b32 	%r2073, 0;
	@%p375 bra 	$L__BB0_261;
	shr.u64 	%rd405, %rd432, 60;
	cvt.u32.u64 	%r1884, %rd405;
	and.b32  	%r1885, %r1884, 1;
	shr.u64 	%rd406, %rd432, 61;
	cvt.u32.u64 	%r1886, %rd406;
	and.b32  	%r1887, %r1886, 1;
	add.s32 	%r1888, %r1885, %r1887;
	shr.u64 	%rd407, %rd432, 62;
	cvt.u32.u64 	%r1889, %rd407;
	and.b32  	%r1890, %r1889, 1;
	add.s32 	%r2073, %r1888, %r1890;
$L__BB0_261:
	setp.ge.u32 	%p380, %r2, %r6;
	shr.u64 	%rd408, %rd3, 62;
	cvt.u32.u64 	%r1891, %rd408;
	and.b32  	%r394, %r1891, 1;
	add.s32 	%r1892, %r394, %r382;
	add.s32 	%r2074, %r1892, %r2073;
	@%p380 bra 	$L__BB0_263;
	shr.u64 	%rd409, %rd433, 60;
	cvt.u32.u64 	%r1893, %rd409;
	and.b32  	%r1894, %r1893, 1;
	shr.u64 	%rd410, %rd433, 61;
	cvt.u32.u64 	%r1895, %rd410;
	and.b32  	%r1896, %r1895, 1;
	add.s32 	%r1897, %r1894, %r1896;
	add.s32 	%r1898, %r1897, %r2074;
	shr.u64 	%rd411, %rd433, 62;
	cvt.u32.u64 	%r1899, %rd411;
	and.b32  	%r1900, %r1899, 1;
	add.s32 	%r2074, %r1898, %r1900;
$L__BB0_263:
	setp.eq.s32 	%p381, %r2, 0;
	and.b64  	%rd412, %rd3, 2305843009213693952;
	setp.eq.s64 	%p382, %rd412, 0;
	and.b32  	%r1902, %r2074, 62;
	setp.eq.s32 	%p383, %r1902, 2;
	setp.eq.s32 	%p384, %r2074, 3;
	selp.u32 	%r1903, -1, 0, %p384;
	selp.u32 	%r1904, -1, 0, %p383;
	selp.b32 	%r1905, %r1903, %r1904, %p382;
	and.b32  	%r1906, %r1905, 1;
	setp.eq.b32 	%p385, %r1906, 1;
	selp.b64 	%rd413, 2305843009213693952, 0, %p385;
	or.b64  	%rd69, %rd413, %rd68;
	mov.b32 	%r2075, 0;
	@%p381 bra 	$L__BB0_265;
	shr.u64 	%rd414, %rd432, 61;
	cvt.u32.u64 	%r1907, %rd414;
	and.b32  	%r1908, %r1907, 1;
	shr.u64 	%rd415, %rd432, 62;
	cvt.u32.u64 	%r1909, %rd415;
	and.b32  	%r1910, %r1909, 1;
	add.s32 	%r1911, %r1908, %r1910;
	shr.u64 	%rd416, %rd432, 63;
	cvt.u32.u64 	%r1912, %rd416;
	add.s32 	%r2075, %r1911, %r1912;
$L__BB0_265:
	setp.ge.u32 	%p386, %r2, %r6;
	shr.u64 	%rd417, %rd3, 63;
	cvt.u32.u64 	%r1913, %rd417;
	add.s32 	%r1914, %r388, %r1913;
	add.s32 	%r2076, %r1914, %r2075;
	@%p386 bra 	$L__BB0_267;
	shr.u64 	%rd418, %rd433, 61;
	cvt.u32.u64 	%r1915, %rd418;
	and.b32  	%r1916, %r1915, 1;
	shr.u64 	%rd419, %rd433, 62;
	cvt.u32.u64 	%r1917, %rd419;
	and.b32  	%r1918, %r1917, 1;
	add.s32 	%r1919, %r1916, %r1918;
	add.s32 	%r1920, %r1919, %r2076;
	shr.u64 	%rd420, %rd433, 63;
	cvt.u32.u64 	%r1921, %rd420;
	add.s32 	%r2076, %r1920, %r1921;
$L__BB0_267:
	setp.eq.s32 	%p387, %r2, 0;
	and.b64  	%rd421, %rd3, 4611686018427387904;
	setp.eq.s64 	%p388, %rd421, 0;
	and.b32  	%r1923, %r2076, 62;
	setp.eq.s32 	%p389, %r1923, 2;
	setp.eq.s32 	%p390, %r2076, 3;
	selp.u32 	%r1924, -1, 0, %p390;
	selp.u32 	%r1925, -1, 0, %p389;
	selp.b32 	%r1926, %r1924, %r1925, %p388;
	and.b32  	%r1927, %r1926, 1;
	setp.eq.b32 	%p391, %r1927, 1;
	selp.b64 	%rd422, 4611686018427387904, 0, %p391;
	or.b64  	%rd70, %rd422, %rd69;
	mov.b32 	%r2077, 0;
	@%p387 bra 	$L__BB0_269;
	shr.u64 	%rd423, %rd432, 62;
	cvt.u32.u64 	%r1928, %rd423;
	and.b32  	%r1929, %r1928, 1;
	shr.u64 	%rd424, %rd432, 63;
	cvt.u32.u64 	%r1930, %rd424;
	add.s32 	%r1931, %r1929, %r1930;
	add.s32 	%r2077, %r1931, %r22;
$L__BB0_269:
	setp.ge.u32 	%p392, %r2, %r6;
	add.s32 	%r1932, %r1944, %r394;
	add.s32 	%r2078, %r1932, %r2077;
	@%p392 bra 	$L__BB0_271;
	shr.u64 	%rd425, %rd433, 62;
	cvt.u32.u64 	%r1933, %rd425;
	and.b32  	%r1934, %r1933, 1;
	shr.u64 	%rd426, %rd433, 63;
	cvt.u32.u64 	%r1935, %rd426;
	add.s32 	%r1936, %r1934, %r1935;
	add.s32 	%r1937, %r1936, %r2078;
	add.s32 	%r2078, %r1937, %r24;
$L__BB0_271:
	and.b32  	%r1938, %r2078, 62;
	setp.eq.s32 	%p393, %r1938, 2;
	setp.eq.s32 	%p394, %r2078, 3;
	setp.lt.s64 	%p395, %rd3, 0;
	selp.u32 	%r1939, -1, 0, %p394;
	selp.u32 	%r1940, -1, 0, %p393;
	selp.b32 	%r1941, %r1940, %r1939, %p395;
	and.b32  	%r1942, %r1941, 1;
	setp.eq.b32 	%p396, %r1942, 1;
	selp.b64 	%rd427, -9223372036854775808, 0, %p396;
	or.b64  	%rd428, %rd427, %rd70;
	cvta.to.global.u64 	%rd429, %rd71;
	add.s64 	%rd431, %rd429, %rd73;
	st.global.u64 	[%rd431], %rd428;
$L__BB0_272:
	ret;

}


// ===== COMPILED SASS (sm_100) =====

	.target	sm_100

	.elftype	@"ET_EXEC"


//--------------------- .note.nv.tkinfo           --------------------------
	.section	.note.nv.tkinfo,"",@"SHT_NOTE"
	.sectionflags	@"SHF_NOTE_NV_TKINFO"
	.tkinfo
        /*0018*/ 	.word	0x00000002
        /*0030*/ 	.string	""
        /*0030*/ 	.string	"ptxas"
        /*0030*/ 	.string	"Cuda compilation tools, release 13.0, V13.0.88"
        /*0030*/ 	.string	"Build cuda_13.0.r13.0/compiler.36424714_0"
        /*0030*/ 	.string	"-arch sm_100 -m 64 "



//--------------------- .note.nv.cuinfo           --------------------------
	.section	.note.nv.cuinfo,"",@"SHT_NOTE"
	.sectionflags	@"SHF_NOTE_NV_CUINFO"
        /*0018*/ 	.short	0x0002
        /*001a*/ 	.short	0x0064
        /*001c*/ 	.short	0x0082
	.zero		2


//--------------------- .nv.info                  --------------------------
	.section	.nv.info,"",@"SHT_CUDA_INFO"
	.align	4


	//----- nvinfo : EIATTR_REGCOUNT
	.align		4
        /*0000*/ 	.byte	0x04, 0x2f
        /*0002*/ 	.short	(.L_1 - .L_0)
	.align		4
.L_0:
        /*0004*/ 	.word	index@(_Z19game_of_life_kernelPKmPmii)
        /*0008*/ 	.word	0x00000028


	//----- nvinfo : EIATTR_FRAME_SIZE
	.align		4
.L_1:
        /*000c*/ 	.byte	0x04, 0x11
        /*000e*/ 	.short	(.L_3 - .L_2)
	.align		4
.L_2:
        /*0010*/ 	.word	index@(_Z19game_of_life_kernelPKmPmii)
        /*0014*/ 	.word	0x00000000


	//----- nvinfo : EIATTR_MIN_STACK_SIZE
	.align		4
.L_3:
        /*0018*/ 	.byte	0x04, 0x12
        /*001a*/ 	.short	(.L_5 - .L_4)
	.align		4
.L_4:
        /*001c*/ 	.word	index@(_Z19game_of_life_kernelPKmPmii)
        /*0020*/ 	.word	0x00000000
.L_5:


//--------------------- .nv.compat                --------------------------
	.section	.nv.compat,"",@"SHT_CUDA_COMPAT_INFO"
	.align	4
        /*0000*/ 	.byte	0x02, 0x09, 0x00, 0x00, 0x02, 0x02, 0x01, 0x00, 0x02, 0x05, 0x05, 0x00, 0x03, 0x07, 0x01, 0x01
        /*0010*/ 	.byte	0x02, 0x03, 0x00, 0x00, 0x02, 0x06, 0x01, 0x00, 0x04, 0x0b, 0x08, 0x00, 0x09, 0x00, 0x00, 0x00
        /*0020*/ 	.byte	0x00, 0x00, 0x00, 0x00


//--------------------- .nv.info._Z19game_of_life_kernelPKmPmii --------------------------
	.section	.nv.info._Z19game_of_life_kernelPKmPmii,"",@"SHT_CUDA_INFO"
	.sectionflags	@""
	.align	4


	//----- nvinfo : EIATTR_CUDA_API_VERSION
	.align		4
        /*0000*/ 	.byte	0x04, 0x37
        /*0002*/ 	.short	(.L_7 - .L_6)
.L_6:
        /*0004*/ 	.word	0x00000082


	//----- nvinfo : EIATTR_KPARAM_INFO
	.align		4
.L_7:
        /*0008*/ 	.byte	0x04, 0x17
        /*000a*/ 	.short	(.L_9 - .L_8)
.L_8:
        /*000c*/ 	.word	0x00000000
        /*0010*/ 	.short	0x0003
        /*0012*/ 	.short	0x0014
        /*0014*/ 	.byte	0x00, 0xf0, 0x11, 0x00


	//----- nvinfo : EIATTR_KPARAM_INFO
	.align		4
.L_9:
        /*0018*/ 	.byte	0x04, 0x17
        /*001a*/ 	.short	(.L_11 - .L_10)
.L_10:
        /*001c*/ 	.word	0x00000000
        /*0020*/ 	.short	0x0002
        /*0022*/ 	.short	0x0010
        /*0024*/ 	.byte	0x00, 0xf0, 0x11, 0x00


	//----- nvinfo : EIATTR_KPARAM_INFO
	.align		4
.L_11:
        /*0028*/ 	.byte	0x04, 0x17
        /*002a*/ 	.short	(.L_13 - .L_12)
.L_12:
        /*002c*/ 	.word	0x00000000
        /*0030*/ 	.short	0x0001
        /*0032*/ 	.short	0x0008
        /*0034*/ 	.byte	0x00, 0xf5, 0x21, 0x00


	//----- nvinfo : EIATTR_KPARAM_INFO
	.align		4
.L_13:
        /*0038*/ 	.byte	0x04, 0x17
        /*003a*/ 	.short	(.L_15 - .L_14)
.L_14:
        /*003c*/ 	.word	0x00000000
        /*0040*/ 	.short	0x0000
        /*0042*/ 	.short	0x0000
        /*0044*/ 	.byte	0x00, 0xf5, 0x21, 0x00


	//----- nvinfo : EIATTR_SPARSE_MMA_MASK
	.align		4
.L_15:
        /*0048*/ 	.byte	0x03, 0x50
        /*004a*/ 	.short	0x0000


	//----- nvinfo : EIATTR_MAXREG_COUNT
	.align		4
        /*004c*/ 	.byte	0x03, 0x1b
        /*004e*/ 	.short	0x00ff


	//----- nvinfo : EIATTR_MERCURY_ISA_VERSION
	.align		4
        /*0050*/ 	.byte	0x03, 0x5f
        /*0052*/ 	.short	0x0101


	//----- nvinfo : EIATTR_VRC_CTA_INIT_COUNT
	.align		4
        /*0054*/ 	.byte	0x02, 0x4a
	.zero		1
	.zero		1


	//----- nvinfo : EIATTR_EXIT_INSTR_OFFSETS
	.align		4
        /*0058*/ 	.byte	0x04, 0x1c
        /*005a*/ 	.short	(.L_17 - .L_16)


	//   ....[0]....
.L_16:
        /*005c*/ 	.word	0x000000c0


	//   ....[1]....
        /*0060*/ 	.word	0x00007690


	//----- nvinfo : EIATTR_CRS_STACK_SIZE
	.align		4
.L_17:
        /*0064*/ 	.byte	0x04, 0x1e
        /*0066*/ 	.short	(.L_19 - .L_18)
.L_18:
        /*0068*/ 	.word	0x00000000


	//----- nvinfo : EIATTR_CBANK_PARAM_SIZE
	.align		4
.L_19:
        /*006c*/ 	.byte	0x03, 0x19
        /*006e*/ 	.short	0x0018


	//----- nvinfo : EIATTR_PARAM_CBANK
	.align		4
        /*0070*/ 	.byte	0x04, 0x0a
        /*0072*/ 	.short	(.L_21 - .L_20)
	.align		4
.L_20:
        /*0074*/ 	.word	index@(.nv.constant0._Z19game_of_life_kernelPKmPmii)
        /*0078*/ 	.short	0x0380
        /*007a*/ 	.short	0x0018


	//----- nvinfo : EIATTR_SW_WAR
	.align		4
.L_21:
        /*007c*/ 	.byte	0x04, 0x36
        /*007e*/ 	.short	(.L_23 - .L_22)
.L_22:
        /*0080*/ 	.word	0x00000008
.L_23:


//--------------------- .nv.callgraph             --------------------------
	.section	.nv.callgraph,"",@"SHT_CUDA_CALLGRAPH"
	.align	4
	.sectionentsize	8
	.align		4
        /*0000*/ 	.word	0x00000000
	.align		4
        /*0004*/ 	.word	0xffffffff
	.align		4
        /*0008*/ 	.word	0x00000000
	.align		4
        /*000c*/ 	.word	0xfffffffe
	.align		4
        /*0010*/ 	.word	0x00000000
	.align		4
        /*0014*/ 	.word	0xfffffffd
	.align		4
        /*0018*/ 	.word	0x00000000
	.align		4
        /*001c*/ 	.word	0xfffffffc


//--------------------- .text._Z19game_of_life_kernelPKmPmii --------------------------
	.section	.text._Z19game_of_life_kernelPKmPmii,"ax",@progbits
	.align	128
        .global         _Z19game_of_life_kernelPKmPmii
        .type           _Z19game_of_life_kernelPKmPmii,@function
        .size           _Z19game_of_life_kernelPKmPmii,(.L_x_5 - _Z19game_of_life_kernelPKmPmii)
        .other          _Z19game_of_life_kernelPKmPmii,@"STO_CUDA_ENTRY STV_DEFAULT"
_Z19game_of_life_kernelPKmPmii:
.text._Z19game_of_life_kernelPKmPmii:
[----:B------:R-:W-:Y:S01]  /*0000*/  LDC R1, c[0x0][0x37c] ;  /* 0x0000df00ff017b82 */ /* 0x000fe20000000800 */
[----:B------:R-:W0:Y:S07]  /*0010*/  S2R R3, SR_TID.X ;  /* 0x0000000000037919 */ /* 0x000e2e0000002100 */
[----:B------:R-:W0:Y:S01]  /*0020*/  S2UR UR4, SR_CTAID.X ;  /* 0x00000000000479c3 */ /* 0x000e220000002500 */
[----:B------:R-:W1:Y:S07]  /*0030*/  S2R R5, SR_TID.Y ;  /* 0x0000000000057919 */ /* 0x000e6e0000002200 */
[----:B------:R-:W0:Y:S08]  /*0040*/  LDC R4, c[0x0][0x360] ;  /* 0x0000d800ff047b82 */ /* 0x000e300000000800 */
[----:B------:R-:W1:Y:S08]  /*0050*/  S2UR UR5, SR_CTAID.Y ;  /* 0x00000000000579c3 */ /* 0x000e700000002600 */
[----:B------:R-:W1:Y:S08]  /*0060*/  LDC R0, c[0x0][0x364] ;  /* 0x0000d900ff007b82 */ /* 0x000e700000000800 */
[----:B------:R-:W2:Y:S01]  /*0070*/  LDC.64 R6, c[0x0][0x390] ;  /* 0x0000e400ff067b82 */ /* 0x000ea20000000a00 */
[----:B0-----:R-:W-:-:S02]  /*0080*/  IMAD R4, R4, UR4, R3 ;  /* 0x0000000404047c24 */ /* 0x001fc4000f8e0203 */
[----:B-1----:R-:W-:-:S03]  /*0090*/  IMAD R3, R0, UR5, R5 ;  /* 0x0000000500037c24 */ /* 0x002fc6000f8e0205 */
[----:B--2---:R-:W-:-:S04]  /*00a0*/  ISETP.GE.AND P0, PT, R4, R7, PT ;  /* 0x000000070400720c */ /* 0x004fc80003f06270 */
[----:B------:R-:W-:-:S13]  /*00b0*/  ISETP.GE.OR P0, PT, R3, R6, P0 ;  /* 0x000000060300720c */ /* 0x000fda0000706670 */
[----:B------:R-:W-:Y:S05]  /*00c0*/  @P0 EXIT ;  /* 0x000000000000094d */ /* 0x000fea0003800000 */
[----:B------:R-:W0:Y:S01]  /*00d0*/  LDC.64 R12, c[0x0][0x380] ;  /* 0x0000e000ff0c7b82 */ /* 0x000e220000000a00 */
[----:B------:R-:W1:Y:S01]  /*00e0*/  LDCU.64 UR4, c[0x0][0x358] ;  /* 0x00006b00ff0477ac */ /* 0x000e620008000a00 */
[----:B------:R-:W-:Y:S01]  /*00f0*/  VIADD R9, R7, 0xffffffff ;  /* 0xffffffff07097836 */ /* 0x000fe20000000000 */
[----:B------:R-:W-:Y:S01]  /*0100*/  ISETP.GE.AND P3, PT, R4, 0x1, PT ;  /* 0x000000010400780c */ /* 0x000fe20003f66270 */
[----:B------:R-:W-:-:S03]  /*0110*/  IMAD R0, R3, R7, R4 ;  /* 0x0000000703007224 */ /* 0x000fc600078e0204 */
[----:B------:R-:W-:Y:S01]  /*0120*/  ISETP.GE.AND P4, PT, R4, R9, PT ;  /* 0x000000090400720c */ /* 0x000fe20003f86270 */
[----:B0-----:R-:W-:-:S08]  /*0130*/  IMAD.WIDE R10, R0, 0x8, R12 ;  /* 0x00000008000a7825 */ /* 0x001fd000078e020c */
[----:B-1----:R0:W5:Y:S04]  /*0140*/  @P3 LDG.E.CONSTANT R15, desc[UR4][R10.64+-0x4] ;  /* 0xfffffc040a0f3981 */ /* 0x002168000c1e9900 */
[----:B------:R0:W5:Y:S04]  /*0150*/  @!P4 LDG.E.CONSTANT R5, desc[UR4][R10.64+0x8] ;  /* 0x000008040a05c981 */ /* 0x000168000c1e9900 */
[----:B------:R0:W5:Y:S01]  /*0160*/  LDG.E.64.CONSTANT R36, desc[UR4][R10.64] ;  /* 0x000000040a247981 */ /* 0x000162000c1e9b00 */
[----:B------:R-:W-:Y:S01]  /*0170*/  ISETP.NE.AND P1, PT, R3, RZ, PT ;  /* 0x000000ff0300720c */ /* 0x000fe20003f25270 */
[----:B------:R-:W-:Y:S01]  /*0180*/  VIADD R6, R6, 0xffffffff ;  /* 0xffffffff06067836 */ /* 0x000fe20000000000 */
[----:B------:R-:W-:Y:S01]  /*0190*/  BSSY.RECONVERGENT B0, `(.L_x_0) ;  /* 0x000000f000007945 */ /* 0x000fe20003800200 */
[----:B------:R-:W-:Y:S01]  /*01a0*/  ISETP.GT.AND P2, PT, R4, RZ, PT ;  /* 0x000000ff0400720c */ /* 0x000fe20003f44270 */
[----:B------:R-:W-:Y:S01]  /*01b0*/  IMAD.MOV.U32 R14, RZ, RZ, RZ ;  /* 0x000000ffff0e7224 */ /* 0x000fe200078e00ff */
[----:B------:R-:W-:-:S02]  /*01c0*/  CS2R R18, SRZ ;  /* 0x0000000000127805 */ /* 0x000fc4000001ff00 */
[----:B------:R-:W-:Y:S01]  /*01d0*/  ISETP.GE.U32.AND P0, PT, R3, R6, PT ;  /* 0x000000060300720c */ /* 0x000fe20003f06070 */
[----:B------:R-:W-:-:S05]  /*01e0*/  IMAD.MOV.U32 R2, RZ, RZ, RZ ;  /* 0x000000ffff027224 */ /* 0x000fca00078e00ff */
[----:B0-----:R-:W-:Y:S07]  /*01f0*/  @!P1 BRA `(.L_x_1) ;  /* 0x0000000000209947 */ /* 0x001fee0003800000 */
[----:B------:R-:W-:-:S04]  /*0200*/  IMAD R3, R3, R7, -R7 ;  /* 0x0000000703037224 */ /* 0x000fc800078e0a07 */
[----:B------:R-:W-:-:S04]  /*0210*/  IMAD.IADD R3, R4, 0x1, R3 ;  /* 0x0000000104037824 */ /* 0x000fc800078e0203 */
[----:B------:R-:W-:-:S05]  /*0220*/  IMAD.WIDE R12, R3, 0x8, R12 ;  /* 0x00000008030c7825 */ /* 0x000fca00078e020c */
[----:B------:R-:W2:Y:S04]  /*0230*/  @P3 LDG.E.CONSTANT R6, desc[UR4][R12.64+-0x4] ;  /* 0xfffffc040c063981 */ /* 0x000ea8000c1e9900 */
[----:B------:R-:W3:Y:S04]  /*0240*/  @!P4 LDG.E.CONSTANT R3, desc[UR4][R12.64+0x8] ;  /* 0x000008040c03c981 */ /* 0x000ee8000c1e9900 */
[----:B------:R0:W5:Y:S01]  /*0250*/  LDG.E.64.CONSTANT R18, desc[UR4][R12.64] ;  /* 0x000000040c127981 */ /* 0x000162000c1e9b00 */
[----:B--2---:R-:W-:Y:S02]  /*0260*/  @P3 SHF.R.U32.HI R14, RZ, 0x1f, R6 ;  /* 0x0000001fff0e3819 */ /* 0x004fe40000011606 */
[----:B0--3--:R-:W-:-:S07]  /*0270*/  @!P4 LOP3.LUT R2, R3, 0x1, RZ, 0xc0, !PT ;  /* 0x000000010302c812 */ /* 0x009fce00078ec0ff */
.L_x_1:
[----:B------:R-:W-:Y:S05]  /*0280*/  BSYNC.RECONVERGENT B0 ;  /* 0x0000000000007941 */ /* 0x000fea0003800200 */
.L_x_0:
[----:B------:R-:W-:Y:S01]  /*0290*/  BSSY.RECONVERGENT B0, `(.L_x_2) ;  /* 0x000000b000007945 */ /* 0x000fe20003800200 */
[----:B------:R-:W-:Y:S01]  /*02a0*/  IMAD.MOV.U32 R12, RZ, RZ, RZ ;  /* 0x000000ffff0c7224 */ /* 0x000fe200078e00ff */
[----:B------:R-:W-:Y:S01]  /*02b0*/  CS2R R16, SRZ ;  /* 0x0000000000107805 */ /* 0x000fe2000001ff00 */
[----:B------:R-:W-:Y:S01]  /*02c0*/  IMAD.MOV.U32 R3, RZ, RZ, RZ ;  /* 0x000000ffff037224 */ /* 0x000fe200078e00ff */
[----:B------:R-:W-:Y:S06]  /*02d0*/  @P0 BRA `(.L_x_3) ;  /* 0x0000000000180947 */ /* 0x000fec0003800000 */
[----:B------:R-:W-:-:S05]  /*02e0*/  IMAD.WIDE R10, R7, 0x8, R10 ;  /* 0x00000008070a7825 */ /* 0x000fca00078e020a */
[----:B------:R-:W2:Y:S04]  /*02f0*/  @P3 LDG.E.CONSTANT R7, desc[UR4][R10.64+-0x4] ;  /* 0xfffffc040a073981 */ /* 0x000ea8000c1e9900 */
[----:B------:R-:W3:Y:S04]  /*0300*/  @!P4 LDG.E.CONSTANT R6, desc[UR4][R10.64+0x8] ;  /* 0x000008040a06c981 */ /* 0x000ee8000c1e9900 */
[----:B------:R0:W5:Y:S01]  /*0310*/  LDG.E.64.CONSTANT R16, desc[UR4][R10.64] ;  /* 0x000000040a107981 */ /* 0x000162000c1e9b00 */
[----:B--2---:R-:W-:Y:S02]  /*0320*/  @P3 SHF.R.U32.HI R12, RZ, 0x1f, R7 ;  /* 0x0000001fff0c3819 */ /* 0x004fe40000011607 */
[----:B0--3--:R-:W-:-:S07]  /*0330*/  @!P4 LOP3.LUT R3, R6, 0x1, RZ, 0xc0, !PT ;  /* 0x000000010603c812 */ /* 0x009fce00078ec0ff */
.L_x_3:
[----:B------:R-:W-:Y:S05]  /*0340*/  BSYNC.RECONVERGENT B0 ;  /* 0x0000000000007941 */ /* 0x000fea0003800200 */
.L_x_2:
[--C-:B-----5:R-:W-:Y:S01]  /*0350*/  @P1 SHF.R.U32.HI R13, RZ, 0x1, R18.reuse ;  /* 0x00000001ff0d1819 */ /* 0x120fe20000011612 */
[----:B------:R-:W-:Y:S01]  /*0360*/  IMAD.MOV.U32 R8, RZ, RZ, RZ ;  /* 0x000000ffff087224 */ /* 0x000fe200078e00ff */
[--C-:B------:R-:W-:Y:S01]  /*0370*/  @P1 SHF.R.U32.HI R11, RZ, 0x2, R18.reuse ;  /* 0x00000002ff0b1819 */ /* 0x100fe20000011612 */
[----:B------:R-:W-:Y:S01]  /*0380*/  IMAD.MOV.U32 R6, RZ, RZ, RZ ;  /* 0x000000ffff067224 */ /* 0x000fe200078e00ff */
[----:B------:R-:W-:Y:S01]  /*0390*/  @P1 SHF.R.U32.HI R10, RZ, 0x1, R18 ;  /* 0x00000001ff0a1819 */ /* 0x000fe20000011612 */
[----:B------:R-:W-:Y:S01]  /*03a0*/  IMAD.MOV.U32 R28, RZ, RZ, RZ ;  /* 0x000000ffff1c7224 */ /* 0x000fe200078e00ff */
[----:B------:R-:W-:Y:S02]  /*03b0*/  @P1 LOP3.LUT R20, R18, 0x1, RZ, 0xc0, !PT ;  /* 0x0000000112141812 */ /* 0x000fe400078ec0ff */
[----:B------:R-:W-:Y:S02]  /*03c0*/  @P1 LOP3.LUT R13, R13, 0x1, RZ, 0xc0, !PT ;  /* 0x000000010d0d1812 */ /* 0x000fe400078ec0ff */
[----:B------:R-:W-:-:S02]  /*03d0*/  @P1 LOP3.LUT R11, R11, 0x1, RZ, 0xc0, !PT ;  /* 0x000000010b0b1812 */ /* 0x000fc400078ec0ff */
[----:B------:R-:W-:Y:S02]  /*03e0*/  SEL R14, R14, RZ, P2 ;  /* 0x000000ff0e0e7207 */ /* 0x000fe40001000000 */
[----:B------:R-:W-:Y:S02]  /*03f0*/  @P1 LOP3.LUT R7, R18, 0x1, RZ, 0xc0, !PT ;  /* 0x0000000112071812 */ /* 0x000fe400078ec0ff */
[----:B------:R-:W-:Y:S02]  /*0400*/  @P1 LOP3.LUT R10, R10, 0x1, RZ, 0xc0, !PT ;  /* 0x000000010a0a1812 */ /* 0x000fe400078ec0ff */
[----:B------:R-:W-:Y:S01]  /*0410*/  @P1 IADD3 R8, PT, PT, R11, R20, R13 ;  /* 0x000000140b081210 */ /* 0x000fe20007ffe00d */
[----:B------:R-:W-:Y:S01]  /*0420*/  IMAD.MOV.U32 R13, RZ, RZ, RZ ;  /* 0x000000ffff0d7224 */ /* 0x000fe200078e00ff */
[----:B------:R-:W-:Y:S01]  /*0430*/  @P1 IADD3 R6, PT, PT, R10, R14, R7 ;  /* 0x0000000e0a061210 */ /* 0x000fe20007ffe007 */
[----:B------:R-:W-:Y:S01]  /*0440*/  IMAD.MOV.U32 R14, RZ, RZ, RZ ;  /* 0x000000ffff0e7224 */ /* 0x000fe200078e00ff */
[----:B------:R-:W-:-:S02]  /*0450*/  @P1 SHF.R.U32.HI R11, RZ, 0x1, R18 ;  /* 0x00000001ff0b1819 */ /* 0x000fc40000011612 */
[--C-:B------:R-:W-:Y:S02]  /*0460*/  @P1 SHF.R.U32.HI R21, RZ, 0x2, R18.reuse ;  /* 0x00000002ff151819 */ /* 0x100fe40000011612 */
[--C-:B------:R-:W-:Y:S02]  /*0470*/  @P1 SHF.R.U32.HI R7, RZ, 0x3, R18.reuse ;  /* 0x00000003ff071819 */ /* 0x100fe40000011612 */
[--C-:B------:R-:W-:Y:S02]  /*0480*/  @P1 SHF.R.U32.HI R22, RZ, 0x2, R18.reuse ;  /* 0x00000002ff161819 */ /* 0x100fe40000011612 */
[--C-:B------:R-:W-:Y:S02]  /*0490*/  @P1 SHF.R.U32.HI R23, RZ, 0x3, R18.reuse ;  /* 0x00000003ff171819 */ /* 0x100fe40000011612 */
[----:B------:R-:W-:Y:S02]  /*04a0*/  @P1 SHF.R.U32.HI R10, RZ, 0x4, R18 ;  /* 0x00000004ff0a1819 */ /* 0x000fe40000011612 */
[----:B------:R-:W-:-:S02]  /*04b0*/  @P1 LOP3.LUT R20, R11, 0x1, RZ, 0xc0, !PT ;  /* 0x000000010b141812 */ /* 0x000fc400078ec0ff */
[----:B------:R-:W-:Y:S02]  /*04c0*/  @P1 LOP3.LUT R21, R21, 0x1, RZ, 0xc0, !PT ;  /* 0x0000000115151812 */ /* 0x000fe400078ec0ff */
[----:B------:R-:W-:Y:S02]  /*04d0*/  @P1 LOP3.LUT R7, R7, 0x1, RZ, 0xc0, !PT ;  /* 0x0000000107071812 */ /* 0x000fe400078ec0ff */
[----:B------:R-:W-:Y:S02]  /*04e0*/  @P1 LOP3.LUT R11, R22, 0x1, RZ, 0xc0, !PT ;  /* 0x00000001160b1812 */ /* 0x000fe400078ec0ff */
[----:B------:R-:W-:Y:S02]  /*04f0*/  @P1 LOP3.LUT R23, R23, 0x1, RZ, 0xc0, !PT ;  /* 0x0000000117171812 */ /* 0x000fe400078ec0ff */
[----:B------:R-:W-:Y:S02]  /*0500*/  @P1 LOP3.LUT R10, R10, 0x1, RZ, 0xc0, !PT ;  /* 0x000000010a0a1812 */ /* 0x000fe400078ec0ff */
[----:B------:R-:W-:-:S02]  /*0510*/  @P1 IADD3 R13, PT, PT, R7, R20, R21 ;  /* 0x00000014070d1210 */ /* 0x000fc40007ffe015 */
[----:B------:R-:W-:Y:S02]  /*0520*/  @P1 IADD3 R14, PT, PT, R10, R11, R23 ;  /* 0x0000000b0a0e1210 */ /* 0x000fe40007ffe017 */
[--C-:B------:R-:W-:Y:S02]  /*0530*/  @P1 SHF.R.U32.HI R11, RZ, 0x3, R18.reuse ;  /* 0x00000003ff0b1819 */ /* 0x100fe40000011612 */
[--C-:B------:R-:W-:Y:S02]  /*0540*/  @P1 SHF.R.U32.HI R21, RZ, 0x4, R18.reuse ;  /* 0x00000004ff151819 */ /* 0x100fe40000011612 */
[----:B------:R-:W-:Y:S02]  /*0550*/  @P1 SHF.R.U32.HI R7, RZ, 0x5, R18 ;  /* 0x00000005ff071819 */ /* 0x000fe40000011612 */
[----:B------:R-:W-:Y:S02]  /*0560*/  @P1 LOP3.LUT R20, R11, 0x1, RZ, 0xc0, !PT ;  /* 0x000000010b141812 */ /* 0x000fe400078ec0ff */
[----:B------:R-:W-:-:S02]  /*0570*/  CS2R R10, SRZ ;  /* 0x00000000000a7805 */ /* 0x000fc4000001ff00 */
[----:B------:R-:W-:Y:S02]  /*0580*/  @P1 LOP3.LUT R21, R21, 0x1, RZ, 0xc0, !PT ;  /* 0x0000000115151812 */ /* 0x000fe400078ec0ff */
[----:B------:R-:W-:Y:S02]  /*0590*/  @P1 LOP3.LUT R7, R7, 0x1, RZ, 0xc0, !PT ;  /* 0x0000000107071812 */ /* 0x000fe400078ec0ff */
[--C-:B------:R-:W-:Y:S02]  /*05a0*/  @P1 SHF.R.U32.HI R22, RZ, 0x5, R18.reuse ;  /* 0x00000005ff161819 */ /* 0x100fe40000011612 */
[----:B------:R-:W-:Y:S01]  /*05b0*/  @P1 IADD3 R10, PT, PT, R7, R20, R21 ;  /* 0x00000014070a1210 */ /* 0x000fe20007ffe015 */
[----:B------:R-:W-:Y:S01]  /*05c0*/  IMAD.MOV.U32 R7, RZ, RZ, RZ ;  /* 0x000000ffff077224 */ /* 0x000fe200078e00ff */
[--C-:B------:R-:W-:Y:S02]  /*05d0*/  @P1 SHF.R.U32.HI R21, RZ, 0x4, R18.reuse ;  /* 0x00000004ff151819 */ /* 0x100fe40000011612 */
[----:B------:R-:W-:-:S02]  /*05e0*/  @P1 SHF.R.U32.HI R20, RZ, 0x6, R18 ;  /* 0x00000006ff141819 */ /* 0x000fc40000011612 */
[----:B------:R-:W-:Y:S02]  /*05f0*/  @P1 LOP3.LUT R21, R21, 0x1, RZ, 0xc0, !PT ;  /* 0x0000000115151812 */ /* 0x000fe400078ec0ff */
[----:B------:R-:W-:Y:S02]  /*0600*/  @P1 LOP3.LUT R22, R22, 0x1, RZ, 0xc0, !PT ;  /* 0x0000000116161812 */ /* 0x000fe400078ec0ff */
[----:B------:R-:W-:Y:S02]  /*0610*/  @P1 LOP3.LUT R20, R20, 0x1, RZ, 0xc0, !PT ;  /* 0x0000000114141812 */ /* 0x000fe400078ec0ff */
[----:B------:R-:W-:Y:S02]  /*0620*/  @P3 SHF.R.U32.HI R11, RZ, 0x1f, R15 ;  /* 0x0000001fff0b3819 */ /* 0x000fe4000001160f */
[----:B------:R-:W-:Y:S02]  /*0630*/  SHF.R.U32.HI R15, RZ, 0x1, R36 ;  /* 0x00000001ff0f7819 */ /* 0x000fe40000011624 */
[----:B------:R-:W-:-:S02]  /*0640*/  @P1 IADD3 R7, PT, PT, R20, R21, R22 ;  /* 0x0000001514071210 */ /* 0x000fc40007ffe016 */
[--C-:B------:R-:W-:Y:S02]  /*0650*/  @P1 SHF.R.U32.HI R21, RZ, 0x5, R18.reuse ;  /* 0x00000005ff151819 */ /* 0x100fe40000011612 */
[----:B------:R-:W-:Y:S02]  /*0660*/  LOP3.LUT R15, R15, 0x1, RZ, 0xc0, !PT ;  /* 0x000000010f0f7812 */ /* 0x000fe400078ec0ff */
[----:B------:R-:W-:Y:S02]  /*0670*/  @P1 LOP3.LUT R23, R21, 0x1, RZ, 0xc0, !PT ;  /* 0x0000000115171812 */ /* 0x000fe400078ec0ff */
[----:B------:R-:W-:Y:S01]  /*0680*/  IADD3 R6, PT, PT, R6, R15, R11 ;  /* 0x0000000f06067210 */ /* 0x000fe20007ffe00b */
[----:B------:R-:W-:Y:S01]  /*0690*/  IMAD.MOV.U32 R11, RZ, RZ, RZ ;  /* 0x000000ffff0b7224 */ /* 0x000fe200078e00ff */
[--C-:B------:R-:W-:Y:S02]  /*06a0*/  @P1 SHF.R.U32.HI R22, RZ, 0x6, R18.reuse ;  /* 0x00000006ff161819 */ /* 0x100fe40000011612 */
[----:B------:R-:W-:-:S02]  /*06b0*/  @P1 SHF.R.U32.HI R20, RZ, 0x7, R18 ;  /* 0x00000007ff141819 */ /* 0x000fc40000011612 */
[----:B------:R-:W-:Y:S02]  /*06c0*/  SEL R12, R12, RZ, P2 ;  /* 0x000000ff0c0c7207 */ /* 0x000fe40001000000 */
[----:B------:R-:W-:Y:S02]  /*06d0*/  @!P0 LOP3.LUT R21, R16, 0x1, RZ, 0xc0, !PT ;  /* 0x0000000110158812 */ /* 0x000fe400078ec0ff */
[----:B------:R-:W-:Y:S02]  /*06e0*/  @P1 LOP3.LUT R22, R22, 0x1, RZ, 0xc0, !PT ;  /* 0x0000000116161812 */ /* 0x000fe400078ec0ff */
[----:B------:R-:W-:Y:S02]  /*06f0*/  @P1 LOP3.LUT R20, R20, 0x1, RZ, 0xc0, !PT ;  /* 0x0000000114141812 */ /* 0x000fe400078ec0ff */
[----:B------:R-:W-:Y:S02]  /*0700*/  @!P0 IADD3 R21, PT, PT, R6, R12, R21 ;  /* 0x0000000c06158210 */ /* 0x000fe40007ffe015 */
[----:B------:R-:W-:-:S02]  /*0710*/  ISETP.GE.AND P2, PT, R4, R9, PT ;  /* 0x000000090400720c */ /* 0x000fc40003f46270 */
[----:B------:R-:W-:Y:S02]  /*0720*/  @P1 SHF.R.U32.HI R12, RZ, 0x6, R18 ;  /* 0x00000006ff0c1819 */ /* 0x000fe40000011612 */
[----:B------:R-:W-:Y:S02]  /*0730*/  @!P0 SHF.R.U32.HI R9, RZ, 0x1, R16 ;  /* 0x00000001ff098819 */ /* 0x000fe40000011610 */
[----:B------:R-:W-:Y:S02]  /*0740*/  @P1 IADD3 R11, PT, PT, R20, R23, R22 ;  /* 0x00000017140b1210 */ /* 0x000fe40007ffe016 */
[----:B------:R-:W-:Y:S02]  /*0750*/  @P1 SHF.R.U32.HI R22, RZ, 0x7, R18 ;  /* 0x00000007ff161819 */ /* 0x000fe40000011612 */
[----:B------:R-:W-:Y:S02]  /*0760*/  @P1 LOP3.LUT R25, R12, 0x1, RZ, 0xc0, !PT ;  /* 0x000000010c191812 */ /* 0x000fe400078ec0ff */
[----:B------:R-:W-:-:S02]  /*0770*/  SHF.R.U32.HI R20, RZ, 0x3, R36 ;  /* 0x00000003ff147819 */ /* 0x000fc40000011624 */
[----:B------:R-:W-:Y:S02]  /*0780*/  @P1 SHF.R.U32.HI R4, RZ, 0x8, R18 ;  /* 0x00000008ff041819 */ /* 0x000fe40000011612 */
[----:B------:R-:W-:Y:S02]  /*0790*/  @!P0 LOP3.LUT R12, R9, 0x1, RZ, 0xc0, !PT ;  /* 0x00000001090c8812 */ /* 0x000fe400078ec0ff */
[----:B------:R-:W-:Y:S02]  /*07a0*/  @P1 LOP3.LUT R24, R22, 0x1, RZ, 0xc0, !PT ;  /* 0x0000000116181812 */ /* 0x000fe400078ec0ff */
[----:B------:R-:W-:Y:S01]  /*07b0*/  @P1 LOP3.LUT R22, R4, 0x1, RZ, 0xc0, !PT ;  /* 0x0000000104161812 */ /* 0x000fe200078ec0ff */
[----:B------:R-:W-:Y:S01]  /*07c0*/  @!P0 IMAD.IADD R6, R21, 0x1, R12 ;  /* 0x0000000115068824 */ /* 0x000fe200078e020c */
[----:B------:R-:W-:Y:S01]  /*07d0*/  LOP3.LUT R20, R20, 0x1, RZ, 0xc0, !PT ;  /* 0x0000000114147812 */ /* 0x000fe200078ec0ff */
[----:B------:R-:W-:Y:S01]  /*07e0*/  IMAD.MOV.U32 R4, RZ, RZ, RZ ;  /* 0x000000ffff047224 */ /* 0x000fe200078e00ff */
[----:B------:R-:W-:-:S02]  /*07f0*/  SHF.R.U32.HI R12, RZ, 0x2, R36 ;  /* 0x00000002ff0c7819 */ /* 0x000fc40000011624 */
[----:B------:R-:W-:Y:S02]  /*0800*/  @P1 IADD3 R4, PT, PT, R22, R25, R24 ;  /* 0x0000001916041210 */ /* 0x000fe40007ffe018 */
[----:B------:R-:W-:Y:S02]  /*0810*/  IADD3 R9, PT, PT, R13, R20, R15 ;  /* 0x000000140d097210 */ /* 0x000fe40007ffe00f */
[--C-:B------:R-:W-:Y:S02]  /*0820*/  SHF.R.U32.HI R13, RZ, 0x4, R36.reuse ;  /* 0x00000004ff0d7819 */ /* 0x100fe40000011624 */
[----:B------:R-:W-:Y:S02]  /*0830*/  SHF.R.U32.HI R22, RZ, 0x5, R36 ;  /* 0x00000005ff167819 */ /* 0x000fe40000011624 */
[----:B------:R-:W-:Y:S02]  /*0840*/  LOP3.LUT R15, R36, 0x1, RZ, 0xc0, !PT ;  /* 0x00000001240f7812 */ /* 0x000fe400078ec0ff */
[----:B------:R-:W-:-:S02]  /*0850*/  LOP3.LUT R21, R12, 0x1, RZ, 0xc0, !PT ;  /* 0x000000010c157812 */ /* 0x000fc400078ec0ff */
[----:B------:R-:W-:Y:S02]  /*0860*/  LOP3.LUT R24, R13, 0x1, RZ, 0xc0, !PT ;  /* 0x000000010d187812 */ /* 0x000fe400078ec0ff */
[----:B------:R-:W-:Y:S02]  /*0870*/  LOP3.LUT R25, R22, 0x1, RZ, 0xc0, !PT ;  /* 0x0000000116197812 */ /* 0x000fe400078ec0ff */
[----:B------:R-:W-:Y:S02]  /*0880*/  IADD3 R13, PT, PT, R8, R21, R15 ;  /* 0x00000015080d7210 */ /* 0x000fe40007ffe00f */
[--C-:B------:R-:W-:Y:S02]  /*0890*/  SHF.R.U32.HI R22, RZ, 0x6, R36.reuse ;  /* 0x00000006ff167819 */ /* 0x100fe40000011624 */
[----:B------:R-:W-:Y:S02]  /*08a0*/  SHF.R.U32.HI R8, RZ, 0x7, R36 ;  /* 0x00000007ff087819 */ /* 0x000fe40000011624 */
[----:B------:R-:W-:-:S02]  /*08b0*/  LOP3.LUT R22, R22, 0x1, RZ, 0xc0, !PT ;  /* 0x0000000116167812 */ /* 0x000fc400078ec0ff */
[----:B------:R-:W-:Y:S02]  /*08c0*/  IADD3 R12, PT, PT, R14, R24, R21 ;  /* 0x000000180e0c7210 */ /* 0x000fe40007ffe015 */
[----:B------:R-:W-:Y:S02]  /*08d0*/  LOP3.LUT R8, R8, 0x1, RZ, 0xc0, !PT ;  /* 0x0000000108087812 */ /* 0x000fe400078ec0ff */
[----:B------:R-:W-:Y:S02]  /*08e0*/  @!P0 SHF.R.U32.HI R21, RZ, 0x1, R16 ;  /* 0x00000001ff158819 */ /* 0x000fe40000011610 */
[----:B------:R-:W-:Y:S02]  /*08f0*/  IADD3 R14, PT, PT, R7, R22, R24 ;  /* 0x00000016070e7210 */ /* 0x000fe40007ffe018 */
[----:B------:R-:W-:Y:S02]  /*0900*/  IADD3 R10, PT, PT, R10, R25, R20 ;  /* 0x000000190a0a7210 */ /* 0x000fe40007ffe014 */
[----:B------:R-:W-:-:S02]  /*0910*/  IADD3 R7, PT, PT, R11, R8, R25 ;  /* 0x000000080b077210 */ /* 0x000fc40007ffe019 */
[----:B------:R-:W-:Y:S02]  /*0920*/  @!P0 LOP3.LUT R20, R16, 0x1, RZ, 0xc0, !PT ;  /* 0x0000000110148812 */ /* 0x000fe400078ec0ff */
[----:B------:R-:W-:Y:S02]  /*0930*/  @!P0 LOP3.LUT R11, R21, 0x1, RZ, 0xc0, !PT ;  /* 0x00000001150b8812 */ /* 0x000fe400078ec0ff */
[--C-:B------:R-:W-:Y:S02]  /*0940*/  @!P0 SHF.R.U32.HI R21, RZ, 0x2, R16.reuse ;  /* 0x00000002ff158819 */ /* 0x100fe40000011610 */
[----:B------:R-:W-:Y:S02]  /*0950*/  @!P0 IADD3 R11, PT, PT, R13, R20, R11 ;  /* 0x000000140d0b8210 */ /* 0x000fe40007ffe00b */
[--C-:B------:R-:W-:Y:S02]  /*0960*/  @!P0 SHF.R.U32.HI R20, RZ, 0x2, R16.reuse ;  /* 0x00000002ff148819 */ /* 0x100fe40000011610 */
[----:B------:R-:W-:-:S02]  /*0970*/  @!P0 SHF.R.U32.HI R24, RZ, 0x7, R16 ;  /* 0x00000007ff188819 */ /* 0x000fc40000011610 */
[----:B------:R-:W-:Y:S02]  /*0980*/  @!P0 LOP3.LUT R20, R20, 0x1, RZ, 0xc0, !PT ;  /* 0x0000000114148812 */ /* 0x000fe400078ec0ff */
[----:B------:R-:W-:Y:S02]  /*0990*/  @!P0 LOP3.LUT R24, R24, 0x1, RZ, 0xc0, !PT ;  /* 0x0000000118188812 */ /* 0x000fe400078ec0ff */
[----:B------:R-:W-:Y:S01]  /*09a0*/  @!P0 SHF.R.U32.HI R25, RZ, 0x8, R16 ;  /* 0x00000008ff198819 */ /* 0x000fe20000011610 */
[----:B------:R-:W-:Y:S01]  /*09b0*/  @!P0 IMAD.IADD R13, R11, 0x1, R20 ;  /* 0x000000010b0d8824 */ /* 0x000fe200078e0214 */
[----:B------:R-:W-:Y:S02]  /*09c0*/  @!P0 SHF.R.U32.HI R11, RZ, 0x1, R16 ;  /* 0x00000001ff0b8819 */ /* 0x000fe40000011610 */
[----:B------:R-:W-:Y:S02]  /*09d0*/  @!P0 LOP3.LUT R25, R25, 0x1, RZ, 0xc0, !PT ;  /* 0x0000000119198812 */ /* 0x000fe400078ec0ff */
[----:B------:R-:W-:-:S02]  /*09e0*/  @!P0 LOP3.LUT R20, R11, 0x1, RZ, 0xc0, !PT ;  /* 0x000000010b148812 */ /* 0x000fc400078ec0ff */
[----:B------:R-:W-:Y:S02]  /*09f0*/  @!P0 LOP3.LUT R11, R21, 0x1, RZ, 0xc0, !PT ;  /* 0x00000001150b8812 */ /* 0x000fe400078ec0ff */
[--C-:B------:R-:W-:Y:S02]  /*0a00*/  @!P0 SHF.R.U32.HI R21, RZ, 0x6, R16.reuse ;  /* 0x00000006ff158819 */ /* 0x100fe40000011610 */
[----:B------:R-:W-:Y:S02]  /*0a10*/  @!P0 IADD3 R11, PT, PT, R9, R20, R11 ;  /* 0x00000014090b8210 */ /* 0x000fe40007ffe00b */
[----:B------:R-:W-:Y:S02]  /*0a20*/  @!P0 SHF.R.U32.HI R20, RZ, 0x3, R16 ;  /* 0x00000003ff148819 */ /* 0x000fe40000011610 */
[----:B------:R-:W-:Y:S02]  /*0a30*/  @!P0 LOP3.LUT R21, R21, 0x1, RZ, 0xc0, !PT ;  /* 0x0000000115158812 */ /* 0x000fe400078ec0ff */
[----:B------:R-:W-:-:S02]  /*0a40*/  @!P0 LOP3.LUT R20, R20, 0x1, RZ, 0xc0, !PT ;  /* 0x0000000114148812 */ /* 0x000fc400078ec0ff */
[----:B------:R-:W-:Y:S02]  /*0a50*/  P2R R23, PR, RZ, 0x4 ;  /* 0x00000004ff177803 */ /* 0x000fe40000000000 */
[----:B------:R-:W-:Y:S01]  /*0a60*/  ISETP.NE.U32.AND P3, PT, R15, 0x1, PT ;  /* 0x000000010f00780c */ /* 0x000fe20003f65070 */
[----:B------:R-:W-:Y:S01]  /*0a70*/  @!P0 IMAD.IADD R9, R11, 0x1, R20 ;  /* 0x000000010b098824 */ /* 0x000fe200078e0214 */
[--C-:B------:R-:W-:Y:S02]  /*0a80*/  @!P0 SHF.R.U32.HI R11, RZ, 0x2, R16.reuse ;  /* 0x00000002ff0b8819 */ /* 0x100fe40000011610 */
[----:B------:R-:W-:Y:S02]  /*0a90*/  @!P0 SHF.R.U32.HI R20, RZ, 0x3, R16 ;  /* 0x00000003ff148819 */ /* 0x000fe40000011610 */
[----:B------:R-:W-:Y:S02]  /*0aa0*/  @!P0 LOP3.LUT R11, R11, 0x1, RZ, 0xc0, !PT ;  /* 0x000000010b0b8812 */ /* 0x000fe400078ec0ff */
[----:B------:R-:W-:-:S02]  /*0ab0*/  @!P0 LOP3.LUT R20, R20, 0x1, RZ, 0xc0, !PT ;  /* 0x0000000114148812 */ /* 0x000fc400078ec0ff */
[C---:B------:R-:W-:Y:S02]  /*0ac0*/  ISETP.NE.AND P2, PT, R9.reuse, 0x3, PT ;  /* 0x000000030900780c */ /* 0x040fe40003f45270 */
[----:B------:R-:W-:Y:S02]  /*0ad0*/  @!P0 IADD3 R11, PT, PT, R12, R11, R20 ;  /* 0x0000000b0c0b8210 */ /* 0x000fe40007ffe014 */
[----:B------:R-:W-:Y:S02]  /*0ae0*/  @!P0 SHF.R.U32.HI R20, RZ, 0x4, R16 ;  /* 0x00000004ff148819 */ /* 0x000fe40000011610 */
[----:B------:R-:W-:Y:S02]  /*0af0*/  LOP3.LUT R9, R9, 0x3e, RZ, 0xc0, !PT ;  /* 0x0000003e09097812 */ /* 0x000fe400078ec0ff */
[----:B------:R-:W-:Y:S02]  /*0b00*/  @!P0 LOP3.LUT R20, R20, 0x1, RZ, 0xc0, !PT ;  /* 0x0000000114148812 */ /* 0x000fe400078ec0ff */
[----:B------:R-:W-:-:S02]  /*0b10*/  ISETP.NE.AND P5, PT, R9, 0x2, PT ;  /* 0x000000020900780c */ /* 0x000fc40003fa5270 */
[----:B------:R-:W-:Y:S01]  /*0b20*/  ISETP.NE.U32.AND.EX P3, PT, RZ, RZ, PT, P3 ;  /* 0x000000ffff00720c */ /* 0x000fe20003f65130 */
[----:B------:R-:W-:Y:S01]  /*0b30*/  @!P0 IMAD.IADD R12, R11, 0x1, R20 ;  /* 0x000000010b0c8824 */ /* 0x000fe200078e0214 */
[--C-:B------:R-:W-:Y:S02]  /*0b40*/  @!P0 SHF.R.U32.HI R11, RZ, 0x3, R16.reuse ;  /* 0x00000003ff0b8819 */ /* 0x100fe40000011610 */
[----:B------:R-:W-:Y:S02]  /*0b50*/  @!P0 SHF.R.U32.HI R20, RZ, 0x4, R16 ;  /* 0x00000004ff148819 */ /* 0x000fe40000011610 */
[----:B------:R-:W-:Y:S02]  /*0b60*/  @!P0 LOP3.LUT R11, R11, 0x1, RZ, 0xc0, !PT ;  /* 0x000000010b0b8812 */ /* 0x000fe400078ec0ff */
[----:B------:R-:W-:Y:S02]  /*0b70*/  @!P0 LOP3.LUT R20, R20, 0x1, RZ, 0xc0, !PT ;  /* 0x0000000114148812 */ /* 0x000fe400078ec0ff */
[----:B------:R-:W-:-:S02]  /*0b80*/  SEL R15, RZ, 0xffffffff, P2 ;  /* 0xffffffffff0f7807 */ /* 0x000fc40001000000 */
[----:B------:R-:W-:Y:S02]  /*0b90*/  @!P0 IADD3 R11, PT, PT, R10, R11, R20 ;  /* 0x0000000b0a0b8210 */ /* 0x000fe40007ffe014 */
[----:B------:R-:W-:Y:S02]  /*0ba0*/  @!P0 SHF.R.U32.HI R20, RZ, 0x5, R16 ;  /* 0x00000005ff148819 */ /* 0x000fe40000011610 */
[----:B------:R-:W-:Y:S02]  /*0bb0*/  ISETP.NE.AND P2, PT, R6, 0x3, PT ;  /* 0x000000030600780c */ /* 0x000fe40003f45270 */
[----:B------:R-:W-:Y:S02]  /*0bc0*/  @!P0 LOP3.LUT R20, R20, 0x1, RZ, 0xc0, !PT ;  /* 0x0000000114148812 */ /* 0x000fe400078ec0ff */
[----:B------:R-:W-:Y:S02]  /*0bd0*/  LOP3.LUT R6, R6, 0x3e, RZ, 0xc0, !PT ;  /* 0x0000003e06067812 */ /* 0x000fe400078ec0ff */
[----:B------:R-:W-:Y:S01]  /*0be0*/  SHF.R.U32.HI R9, RZ, 0xb, R36 ;  /* 0x0000000bff097819 */ /* 0x000fe20000011624 */
[----:B------:R-:W-:Y:S01]  /*0bf0*/  @!P0 IMAD.IADD R10, R11, 0x1, R20 ;  /* 0x000000010b0a8824 */ /* 0x000fe200078e0214 */
[----:B------:R-:W-:-:S02]  /*0c00*/  @!P0 SHF.R.U32.HI R11, RZ, 0x4, R16 ;  /* 0x00000004ff0b8819 */ /* 0x000fc40000011610 */
[----:B------:R-:W-:Y:S02]  /*0c10*/  @!P0 SHF.R.U32.HI R20, RZ, 0x5, R16 ;  /* 0x00000005ff148819 */ /* 0x000fe40000011610 */
[----:B------:R-:W-:Y:S02]  /*0c20*/  @!P0 LOP3.LUT R11, R11, 0x1, RZ, 0xc0, !PT ;  /* 0x000000010b0b8812 */ /* 0x000fe400078ec0ff */
[----:B------:R-:W-:Y:S02]  /*0c30*/  @!P0 LOP3.LUT R20, R20, 0x1, RZ, 0xc0, !PT ;  /* 0x0000000114148812 */ /* 0x000fe400078ec0ff */
[----:B------:R-:W-:Y:S02]  /*0c40*/  LOP3.LUT R9, R9, 0x1, RZ, 0xc0, !PT ;  /* 0x0000000109097812 */ /* 0x000fe400078ec0ff */
[----:B------:R-:W-:Y:S02]  /*0c50*/  @!P0 IADD3 R20, PT, PT, R14, R11, R20 ;  /* 0x0000000b0e148210 */ /* 0x000fe40007ffe014 */
[----:B------:R-:W-:-:S02]  /*0c60*/  SHF.R.U32.HI R11, RZ, 0x8, R36 ;  /* 0x00000008ff0b7819 */ /* 0x000fc40000011624 */
[----:B------:R-:W-:Y:S01]  /*0c70*/  @P1 SHF.R.U32.HI R32, RZ, 0x8, R19 ;  /* 0x00000008ff201819 */ /* 0x000fe20000011613 */
[----:B------:R-:W-:Y:S01]  /*0c80*/  @!P0 IMAD.IADD R14, R20, 0x1, R21 ;  /* 0x00000001140e8824 */ /* 0x000fe200078e0215 */
[----:B------:R-:W-:Y:S02]  /*0c90*/  LOP3.LUT R11, R11, 0x1, RZ, 0xc0, !PT ;  /* 0x000000010b0b7812 */ /* 0x000fe400078ec0ff */
[----:B------:R-:W-:Y:S02]  /*0ca0*/  @!P0 SHF.R.U32.HI R20, RZ, 0x6, R16 ;  /* 0x00000006ff148819 */ /* 0x000fe40000011610 */
[----:B------:R-:W-:Y:S02]  /*0cb0*/  IADD3 R22, PT, PT, R4, R11, R22 ;  /* 0x0000000b04167210 */ /* 0x000fe40007ffe016 */
[--C-:B------:R-:W-:Y:S02]  /*0cc0*/  @!P0 SHF.R.U32.HI R4, RZ, 0x5, R16.reuse ;  /* 0x00000005ff048819 */ /* 0x100fe40000011610 */
[----:B------:R-:W-:-:S02]  /*0cd0*/  @!P0 SHF.R.U32.HI R21, RZ, 0x6, R16 ;  /* 0x00000006ff158819 */ /* 0x000fc40000011610 */
[----:B------:R-:W-:Y:S02]  /*0ce0*/  @!P0 LOP3.LUT R4, R4, 0x1, RZ, 0xc0, !PT ;  /* 0x0000000104048812 */ /* 0x000fe400078ec0ff */
[----:B------:R-:W-:Y:S02]  /*0cf0*/  @!P0 LOP3.LUT R20, R20, 0x1, RZ, 0xc0, !PT ;  /* 0x0000000114148812 */ /* 0x000fe400078ec0ff */
[----:B------:R-:W-:Y:S02]  /*0d00*/  @!P0 LOP3.LUT R21, R21, 0x1, RZ, 0xc0, !PT ;  /* 0x0000000115158812 */ /* 0x000fe400078ec0ff */
[----:B------:R-:W-:Y:S02]  /*0d10*/  @!P0 IADD3 R4, PT, PT, R7, R4, R20 ;  /* 0x0000000407048210 */ /* 0x000fe40007ffe014 */
[----:B------:R-:W-:Y:S02]  /*0d20*/  @!P0 SHF.R.U32.HI R20, RZ, 0x7, R16 ;  /* 0x00000007ff148819 */ /* 0x000fe40000011610 */
[----:B------:R-:W-:-:S02]  /*0d30*/  @!P0 IADD3 R24, PT, PT, R22, R21, R24 ;  /* 0x0000001516188210 */ /* 0x000fc40007ffe018 */
[----:B------:R-:W-:Y:S02]  /*0d40*/  @!P0 LOP3.LUT R21, R20, 0x1, RZ, 0xc0, !PT ;  /* 0x0000000114158812 */ /* 0x000fe400078ec0ff */
[--C-:B------:R-:W-:Y:S01]  /*0d50*/  @P1 SHF.R.U32.HI R20, RZ, 0x7, R18.reuse ;  /* 0x00000007ff141819 */ /* 0x100fe20000011612 */
[----:B------:R-:W-:Y:S01]  /*0d60*/  @!P0 IMAD.IADD R22, R24, 0x1, R25 ;  /* 0x0000000118168824 */ /* 0x000fe200078e0219 */
[----:B------:R-:W-:Y:S01]  /*0d70*/  @P1 LOP3.LUT R32, R32, 0x1, RZ, 0xc0, !PT ;  /* 0x0000000120201812 */ /* 0x000fe200078ec0ff */
[----:B------:R-:W-:Y:S01]  /*0d80*/  @!P0 IMAD.IADD R7, R4, 0x1, R21 ;  /* 0x0000000104078824 */ /* 0x000fe200078e0215 */
[--C-:B------:R-:W-:Y:S01]  /*0d90*/  @P1 SHF.R.U32.HI R21, RZ, 0x8, R18.reuse ;  /* 0x00000008ff151819 */ /* 0x100fe20000011612 */
[----:B------:R-:W-:Y:S01]  /*0da0*/  IMAD.MOV.U32 R24, RZ, RZ, RZ ;  /* 0x000000ffff187224 */ /* 0x000fe200078e00ff */
[----:B------:R-:W-:Y:S02]  /*0db0*/  @P1 SHF.R.U32.HI R4, RZ, 0x9, R18 ;  /* 0x00000009ff041819 */ /* 0x000fe40000011612 */
[----:B------:R-:W-:-:S02]  /*0dc0*/  @P1 LOP3.LUT R25, R20, 0x1, RZ, 0xc0, !PT ;  /* 0x0000000114191812 */ /* 0x000fc400078ec0ff */
[----:B------:R-:W-:Y:S01]  /*0dd0*/  @P1 LOP3.LUT R20, R21, 0x1, RZ, 0xc0, !PT ;  /* 0x0000000115141812 */ /* 0x000fe200078ec0ff */
[----:B------:R-:W-:Y:S01]  /*0de0*/  IMAD.MOV.U32 R21, RZ, RZ, RZ ;  /* 0x000000ffff157224 */ /* 0x000fe200078e00ff */
[----:B------:R-:W-:Y:S02]  /*0df0*/  @P1 LOP3.LUT R4, R4, 0x1, RZ, 0xc0, !PT ;  /* 0x0000000104041812 */ /* 0x000fe400078ec0ff */
[----:B------:R-:W-:Y:S02]  /*0e00*/  LOP3.LUT P6, RZ, R37, 0x2000, RZ, 0xc0, !PT ;  /* 0x0000200025ff7812 */ /* 0x000fe400078cc0ff */
[----:B------:R-:W-:Y:S02]  /*0e10*/  @P1 IADD3 R21, PT, PT, R4, R25, R20 ;  /* 0x0000001904151210 */ /* 0x000fe40007ffe014 */
[----:B------:R-:W-:Y:S02]  /*0e20*/  SHF.R.U32.HI R25, RZ, 0x9, R36 ;  /* 0x00000009ff197819 */ /* 0x000fe40000011624 */
[----:B------:R-:W-:-:S02]  /*0e30*/  @!P0 SHF.R.U32.HI R20, RZ, 0x8, R16 ;  /* 0x00000008ff148819 */ /* 0x000fc40000011610 */
[----:B------:R-:W-:Y:S02]  /*0e40*/  LOP3.LUT R25, R25, 0x1, RZ, 0xc0, !PT ;  /* 0x0000000119197812 */ /* 0x000fe400078ec0ff */
[----:B------:R-:W-:Y:S02]  /*0e50*/  @!P0 SHF.R.U32.HI R4, RZ, 0x7, R16 ;  /* 0x00000007ff048819 */ /* 0x000fe40000011610 */
[----:B------:R-:W-:Y:S02]  /*0e60*/  IADD3 R21, PT, PT, R21, R25, R8 ;  /* 0x0000001915157210 */ /* 0x000fe40007ffe008 */
[----:B------:R-:W-:Y:S02]  /*0e70*/  @!P0 LOP3.LUT R8, R20, 0x1, RZ, 0xc0, !PT ;  /* 0x0000000114088812 */ /* 0x000fe400078ec0ff */
[----:B------:R-:W-:Y:S02]  /*0e80*/  @!P0 LOP3.LUT R4, R4, 0x1, RZ, 0xc0, !PT ;  /* 0x0000000104048812 */ /* 0x000fe400078ec0ff */
[----:B------:R-:W-:-:S02]  /*0e90*/  @!P0 SHF.R.U32.HI R20, RZ, 0x9, R16 ;  /* 0x00000009ff148819 */ /* 0x000fc40000011610 */
[----:B------:R-:W-:Y:S01]  /*0ea0*/  @!P0 IADD3 R8, PT, PT, R21, R4, R8 ;  /* 0x0000000415088210 */ /* 0x000fe20007ffe008 */
[----:B------:R-:W-:Y:S01]  /*0eb0*/  IMAD.MOV.U32 R4, RZ, RZ, RZ ;  /* 0x000000ffff047224 */ /* 0x000fe200078e00ff */
[----:B------:R-:W-:Y:S02]  /*0ec0*/  @!P0 LOP3.LUT R27, R20, 0x1, RZ, 0xc0, !PT ;  /* 0x00000001141b8812 */ /* 0x000fe400078ec0ff */
[----:B------:R-:W-:Y:S02]  /*0ed0*/  @!P4 LOP3.LUT R4, R5, 0x1, RZ, 0xc0, !PT ;  /* 0x000000010504c812 */ /* 0x000fe400078ec0ff */
[--C-:B------:R-:W-:Y:S01]  /*0ee0*/  @P1 SHF.R.U32.HI R20, RZ, 0x9, R18.reuse ;  /* 0x00000009ff141819 */ /* 0x100fe20000011612 */
[----:B------:R-:W-:Y:S01]  /*0ef0*/  @!P0 IMAD.IADD R21, R8, 0x1, R27 ;  /* 0x0000000108158824 */ /* 0x000fe200078e021b */
[--C-:B------:R-:W-:Y:S02]  /*0f00*/  @P1 SHF.R.U32.HI R8, RZ, 0x8, R18.reuse ;  /* 0x00000008ff081819 */ /* 0x100fe40000011612 */
[----:B------:R-:W-:-:S02]  /*0f10*/  @P1 SHF.R.U32.HI R5, RZ, 0xa, R18 ;  /* 0x0000000aff051819 */ /* 0x000fc40000011612 */
[----:B------:R-:W-:Y:S02]  /*0f20*/  @P1 LOP3.LUT R8, R8, 0x1, RZ, 0xc0, !PT ;  /* 0x0000000108081812 */ /* 0x000fe400078ec0ff */
[----:B------:R-:W-:Y:S02]  /*0f30*/  @P1 LOP3.LUT R20, R20, 0x1, RZ, 0xc0, !PT ;  /* 0x0000000114141812 */ /* 0x000fe400078ec0ff */
[----:B------:R-:W-:Y:S02]  /*0f40*/  @P1 LOP3.LUT R5, R5, 0x1, RZ, 0xc0, !PT ;  /* 0x0000000105051812 */ /* 0x000fe400078ec0ff */
[----:B------:R-:W-:Y:S02]  /*0f50*/  LOP3.LUT P4, RZ, R36, 0x4, RZ, 0xc0, !PT ;  /* 0x0000000424ff7812 */ /* 0x000fe4000788c0ff */
[----:B------:R-:W-:Y:S02]  /*0f60*/  @P1 IADD3 R24, PT, PT, R5, R8, R20 ;  /* 0x0000000805181210 */ /* 0x000fe40007ffe014 */
[----:B------:R-:W-:-:S02]  /*0f70*/  SHF.R.U32.HI R20, RZ, 0xa, R36 ;  /* 0x0000000aff147819 */ /* 0x000fc40000011624 */
[--C-:B------:R-:W-:Y:S02]  /*0f80*/  @!P0 SHF.R.U32.HI R5, RZ, 0x8, R16.reuse ;  /* 0x00000008ff058819 */ /* 0x100fe40000011610 */
[----:B------:R-:W-:Y:S02]  /*0f90*/  LOP3.LUT R20, R20, 0x1, RZ, 0xc0, !PT ;  /* 0x0000000114147812 */ /* 0x000fe400078ec0ff */
[----:B------:R-:W-:Y:S02]  /*0fa0*/  @!P0 SHF.R.U32.HI R8, RZ, 0x9, R16 ;  /* 0x00000009ff088819 */ /* 0x000fe40000011610 */
[----:B------:R-:W-:Y:S02]  /*0fb0*/  IADD3 R24, PT, PT, R24, R20, R11 ;  /* 0x0000001418187210 */ /* 0x000fe40007ffe00b */
[----:B------:R-:W-:Y:S02]  /*0fc0*/  @!P0 LOP3.LUT R5, R5, 0x1, RZ, 0xc0, !PT ;  /* 0x0000000105058812 */ /* 0x000fe400078ec0ff */
[----:B------:R-:W-:-:S02]  /*0fd0*/  @!P0 LOP3.LUT R8, R8, 0x1, RZ, 0xc0, !PT ;  /* 0x0000000108088812 */ /* 0x000fc400078ec0ff */
[----:B------:R-:W-:Y:S02]  /*0fe0*/  @P1 SHF.R.U32.HI R11, RZ, 0xa, R18 ;  /* 0x0000000aff0b1819 */ /* 0x000fe40000011612 */
[----:B------:R-:W-:Y:S02]  /*0ff0*/  @!P0 IADD3 R5, PT, PT, R24, R5, R8 ;  /* 0x0000000518058210 */ /* 0x000fe40007ffe008 */
[----:B------:R-:W-:Y:S02]  /*1000*/  @!P0 SHF.R.U32.HI R8, RZ, 0xa, R16 ;  /* 0x0000000aff088819 */ /* 0x000fe40000011610 */
[----:B------:R-:W-:Y:S02]  /*1010*/  @P1 LOP3.LUT R11, R11, 0x1, RZ, 0xc0, !PT ;  /* 0x000000010b0b1812 */ /* 0x000fe400078ec0ff */
[----:B------:R-:W-:Y:S02]  /*1020*/  @!P0 LOP3.LUT R8, R8, 0x1, RZ, 0xc0, !PT ;  /* 0x0000000108088812 */ /* 0x000fe400078ec0ff */
[----:B------:R-:W-:-:S02]  /*1030*/  @P4 SEL R15, RZ, 0xffffffff, P5 ;  /* 0xffffffffff0f4807 */ /* 0x000fc40002800000 */
[----:B------:R-:W-:Y:S01]  /*1040*/  LOP3.LUT P4, RZ, R36, 0x2, RZ, 0xc0, !PT ;  /* 0x0000000224ff7812 */ /* 0x000fe2000788c0ff */
[----:B------:R-:W-:Y:S01]  /*1050*/  @!P0 IMAD.IADD R24, R5, 0x1, R8 ;  /* 0x0000000105188824 */ /* 0x000fe200078e0208 */
[--C-:B------:R-:W-:Y:S02]  /*1060*/  @P1 SHF.R.U32.HI R8, RZ, 0x9, R18.reuse ;  /* 0x00000009ff081819 */ /* 0x100fe40000011612 */
[----:B------:R-:W-:Y:S02]  /*1070*/  @P1 SHF.R.U32.HI R5, RZ, 0xb, R18 ;  /* 0x0000000bff051819 */ /* 0x000fe40000011612 */
[----:B------:R-:W-:Y:S02]  /*1080*/  @P1 LOP3.LUT R8, R8, 0x1, RZ, 0xc0, !PT ;  /* 0x0000000108081812 */ /* 0x000fe400078ec0ff */
[----:B------:R-:W-:Y:S02]  /*1090*/  @P1 LOP3.LUT R5, R5, 0x1, RZ, 0xc0, !PT ;  /* 0x0000000105051812 */ /* 0x000fe400078ec0ff */
[----:B------:R-:W-:-:S02]  /*10a0*/  ISETP.NE.AND P5, PT, R6, 0x2, PT ;  /* 0x000000020600780c */ /* 0x000fc40003fa5270 */
[----:B------:R-:W-:Y:S02]  /*10b0*/  @P1 IADD3 R28, PT, PT, R5, R8, R11 ;  /* 0x00000008051c1210 */ /* 0x000fe40007ffe00b */
[----:B------:R-:W-:Y:S02]  /*10c0*/  SEL R8, RZ, 0xffffffff, P2 ;  /* 0xffffffffff087807 */ /* 0x000fe40001000000 */
[C---:B------:R-:W-:Y:S02]  /*10d0*/  ISETP.NE.AND P2, PT, R13.reuse, 0x3, PT ;  /* 0x000000030d00780c */ /* 0x040fe40003f45270 */
[----:B------:R-:W-:Y:S02]  /*10e0*/  LOP3.LUT R13, R13, 0x3e, RZ, 0xc0, !PT ;  /* 0x0000003e0d0d7812 */ /* 0x000fe400078ec0ff */
[----:B------:R-:W-:Y:S02]  /*10f0*/  @!P3 SEL R8, RZ, 0xffffffff, P5 ;  /* 0xffffffffff08b807 */ /* 0x000fe40002800000 */
[----:B------:R-:W-:-:S02]  /*1100*/  SEL R26, RZ, 0xffffffff, P2 ;  /* 0xffffffffff1a7807 */ /* 0x000fc40001000000 */
[----:B------:R-:W-:Y:S02]  /*1110*/  ISETP.NE.AND P5, PT, R13, 0x2, PT ;  /* 0x000000020d00780c */ /* 0x000fe40003fa5270 */
[----:B------:R-:W-:Y:S02]  /*1120*/  LOP3.LUT P2, RZ, R36, 0x8, RZ, 0xc0, !PT ;  /* 0x0000000824ff7812 */ /* 0x000fe4000784c0ff */
[--C-:B------:R-:W-:Y:S02]  /*1130*/  @!P0 SHF.R.U32.HI R5, RZ, 0x9, R16.reuse ;  /* 0x00000009ff058819 */ /* 0x100fe40000011610 */
[----:B------:R-:W-:Y:S02]  /*1140*/  @!P0 SHF.R.U32.HI R11, RZ, 0xa, R16 ;  /* 0x0000000aff0b8819 */ /* 0x000fe40000011610 */
[----:B------:R-:W-:Y:S02]  /*1150*/  ISETP.NE.AND P3, PT, R12, 0x3, PT ;  /* 0x000000030c00780c */ /* 0x000fe40003f65270 */
[----:B------:R-:W-:-:S02]  /*1160*/  @P4 SEL R26, RZ, 0xffffffff, P5 ;  /* 0xffffffffff1a4807 */ /* 0x000fc40002800000 */
[----:B------:R-:W-:Y:S02]  /*1170*/  LOP3.LUT R12, R12, 0x3e, RZ, 0xc0, !PT ;  /* 0x0000003e0c0c7812 */ /* 0x000fe400078ec0ff */
[----:B------:R-:W-:Y:S02]  /*1180*/  LOP3.LUT P4, RZ, R36, 0x10, RZ, 0xc0, !PT ;  /* 0x0000001024ff7812 */ /* 0x000fe4000788c0ff */
[----:B------:R-:W-:Y:S02]  /*1190*/  @!P0 LOP3.LUT R6, R5, 0x1, RZ, 0xc0, !PT ;  /* 0x0000000105068812 */ /* 0x000fe400078ec0ff */
[----:B------:R-:W-:Y:S02]  /*11a0*/  @!P0 LOP3.LUT R5, R11, 0x1, RZ, 0xc0, !PT ;  /* 0x000000010b058812 */ /* 0x000fe400078ec0ff */
[----:B------:R-:W-:Y:S02]  /*11b0*/  SEL R11, RZ, 0xffffffff, P3 ;  /* 0xffffffffff0b7807 */ /* 0x000fe40001800000 */
[----:B------:R-:W-:-:S02]  /*11c0*/  ISETP.NE.AND P5, PT, R12, 0x2, PT ;  /* 0x000000020c00780c */ /* 0x000fc40003fa5270 */
[C---:B------:R-:W-:Y:S02]  /*11d0*/  ISETP.NE.AND P3, PT, R10.reuse, 0x3, PT ;  /* 0x000000030a00780c */ /* 0x040fe40003f65270 */
[----:B------:R-:W-:Y:S02]  /*11e0*/  LOP3.LUT R10, R10, 0x3e, RZ, 0xc0, !PT ;  /* 0x0000003e0a0a7812 */ /* 0x000fe400078ec0ff */
[----:B------:R-:W-:Y:S02]  /*11f0*/  IADD3 R25, PT, PT, R28, R9, R25 ;  /* 0x000000091c197210 */ /* 0x000fe40007ffe019 */
[----:B------:R-:W-:Y:S02]  /*1200*/  @P2 SEL R11, RZ, 0xffffffff, P5 ;  /* 0xffffffffff0b2807 */ /* 0x000fe40002800000 */
[----:B------:R-:W-:Y:S02]  /*1210*/  ISETP.NE.AND P5, PT, R10, 0x2, PT ;  /* 0x000000020a00780c */ /* 0x000fe40003fa5270 */
[----:B------:R-:W-:-:S02]  /*1220*/  LOP3.LUT P2, RZ, R36, 0x20, RZ, 0xc0, !PT ;  /* 0x0000002024ff7812 */ /* 0x000fc4000784c0ff */
[----:B------:R-:W-:Y:S02]  /*1230*/  @!P0 IADD3 R5, PT, PT, R25, R6, R5 ;  /* 0x0000000619058210 */ /* 0x000fe40007ffe005 */
[----:B------:R-:W-:Y:S02]  /*1240*/  SEL R13, RZ, 0xffffffff, P3 ;  /* 0xffffffffff0d7807 */ /* 0x000fe40001800000 */
[----:B------:R-:W-:Y:S02]  /*1250*/  @!P0 SHF.R.U32.HI R6, RZ, 0xb, R16 ;  /* 0x0000000bff068819 */ /* 0x000fe40000011610 */
[C---:B------:R-:W-:Y:S02]  /*1260*/  ISETP.NE.AND P3, PT, R14.reuse, 0x3, PT ;  /* 0x000000030e00780c */ /* 0x040fe40003f65270 */
[----:B------:R-:W-:Y:S02]  /*1270*/  @P4 SEL R13, RZ, 0xffffffff, P5 ;  /* 0xffffffffff0d4807 */ /* 0x000fe40002800000 */
[----:B------:R-:W-:-:S02]  /*1280*/  LOP3.LUT R14, R14, 0x3e, RZ, 0xc0, !PT ;  /* 0x0000003e0e0e7812 */ /* 0x000fc400078ec0ff */
[----:B------:R-:W-:Y:S02]  /*1290*/  LOP3.LUT P4, RZ, R36, 0x40, RZ, 0xc0, !PT ;  /* 0x0000004024ff7812 */ /* 0x000fe4000788c0ff */
[----:B------:R-:W-:Y:S02]  /*12a0*/  @!P0 LOP3.LUT R6, R6, 0x1, RZ, 0xc0, !PT ;  /* 0x0000000106068812 */ /* 0x000fe400078ec0ff */
[----:B------:R-:W-:Y:S02]  /*12b0*/  SEL R12, RZ, 0xffffffff, P3 ;  /* 0xffffffffff0c7807 */ /* 0x000fe40001800000 */
[----:B------:R-:W-:Y:S01]  /*12c0*/  ISETP.NE.AND P5, PT, R14, 0x2, PT ;  /* 0x000000020e00780c */ /* 0x000fe20003fa5270 */
[----:B------:R-:W-:Y:S01]  /*12d0*/  @!P0 IMAD.IADD R25, R5, 0x1, R6 ;  /* 0x0000000105198824 */ /* 0x000fe200078e0206 */
[C---:B------:R-:W-:Y:S02]  /*12e0*/  ISETP.NE.AND P3, PT, R7.reuse, 0x3, PT ;  /* 0x000000030700780c */ /* 0x040fe40003f65270 */
[----:B------:R-:W-:-:S02]  /*12f0*/  LOP3.LUT R7, R7, 0x3e, RZ, 0xc0, !PT ;  /* 0x0000003e07077812 */ /* 0x000fc400078ec0ff */
[----:B------:R-:W-:Y:S02]  /*1300*/  @P2 SEL R12, RZ, 0xffffffff, P5 ;  /* 0xffffffffff0c2807 */ /* 0x000fe40002800000 */
[----:B------:R-:W-:Y:S02]  /*1310*/  SEL R5, RZ, 0xffffffff, P3 ;  /* 0xffffffffff057807 */ /* 0x000fe40001800000 */
[----:B------:R-:W-:Y:S02]  /*1320*/  ISETP.NE.AND P5, PT, R7, 0x2, PT ;  /* 0x000000020700780c */ /* 0x000fe40003fa5270 */
[C---:B------:R-:W-:Y:S02]  /*1330*/  ISETP.NE.AND P3, PT, R21.reuse, 0x3, PT ;  /* 0x000000031500780c */ /* 0x040fe40003f65270 */
[----:B------:R-:W-:Y:S02]  /*1340*/  LOP3.LUT R21, R21, 0x3e, RZ, 0xc0, !PT ;  /* 0x0000003e15157812 */ /* 0x000fe400078ec0ff */
[----:B------:R-:W-:-:S02]  /*1350*/  @P4 SEL R5, RZ, 0xffffffff, P5 ;  /* 0xffffffffff054807 */ /* 0x000fc40002800000 */
[----:B------:R-:W-:Y:S02]  /*1360*/  ISETP.NE.AND P4, PT, R21, 0x2, PT ;  /* 0x000000021500780c */ /* 0x000fe40003f85270 */
[--C-:B------:R-:W-:Y:S02]  /*1370*/  @P1 SHF.R.U32.HI R10, RZ, 0xa, R18.reuse ;  /* 0x0000000aff0a1819 */ /* 0x100fe40000011612 */
[--C-:B------:R-:W-:Y:S02]  /*1380*/  @P1 SHF.R.U32.HI R21, RZ, 0xb, R18.reuse ;  /* 0x0000000bff151819 */ /* 0x100fe40000011612 */
[----:B------:R-:W-:Y:S02]  /*1390*/  @P1 SHF.R.U32.HI R7, RZ, 0xc, R18 ;  /* 0x0000000cff071819 */ /* 0x000fe40000011612 */
[----:B------:R-:W-:Y:S01]  /*13a0*/  @P1 LOP3.LUT R14, R10, 0x1, RZ, 0xc0, !PT ;  /* 0x000000010a0e1812 */ /* 0x000fe200078ec0ff */
[----:B------:R-:W-:Y:S01]  /*13b0*/  IMAD.MOV.U32 R10, RZ, RZ, RZ ;  /* 0x000000ffff0a7224 */ /* 0x000fe200078e00ff */
[----:B------:R-:W-:-:S02]  /*13c0*/  @P1 LOP3.LUT R21, R21, 0x1, RZ, 0xc0, !PT ;  /* 0x0000000115151812 */ /* 0x000fc400078ec0ff */
[----:B------:R-:W-:Y:S02]  /*13d0*/  @P1 LOP3.LUT R7, R7, 0x1, RZ, 0xc0, !PT ;  /* 0x0000000107071812 */ /* 0x000fe400078ec0ff */
[----:B------:R-:W-:Y:S02]  /*13e0*/  ISETP.NE.AND P2, PT, R22, 0x3, PT ;  /* 0x000000031600780c */ /* 0x000fe40003f45270 */
[----:B------:R-:W-:Y:S02]  /*13f0*/  @P1 IADD3 R10, PT, PT, R7, R14, R21 ;  /* 0x0000000e070a1210 */ /* 0x000fe40007ffe015 */
[----:B------:R-:W-:Y:S02]  /*1400*/  SHF.R.U32.HI R21, RZ, 0xc, R36 ;  /* 0x0000000cff157819 */ /* 0x000fe40000011624 */
[----:B------:R-:W-:Y:S02]  /*1410*/  SEL R7, RZ, 0xffffffff, P3 ;  /* 0xffffffffff077807 */ /* 0x000fe40001800000 */
[----:B------:R-:W-:-:S02]  /*1420*/  LOP3.LUT P3, RZ, R36, 0x100, RZ, 0xc0, !PT ;  /* 0x0000010024ff7812 */ /* 0x000fc4000786c0ff */
[----:B------:R-:W-:Y:S02]  /*1430*/  LOP3.LUT R21, R21, 0x1, RZ, 0xc0, !PT ;  /* 0x0000000115157812 */ /* 0x000fe400078ec0ff */
[----:B------:R-:W-:Y:S02]  /*1440*/  SEL R6, RZ, 0xffffffff, P2 ;  /* 0xffffffffff067807 */ /* 0x000fe40001000000 */
[----:B------:R-:W-:Y:S02]  /*1450*/  LOP3.LUT P2, RZ, R36, 0x80, RZ, 0xc0, !PT ;  /* 0x0000008024ff7812 */ /* 0x000fe4000784c0ff */
[----:B------:R-:W-:Y:S02]  /*1460*/  IADD3 R20, PT, PT, R10, R21, R20 ;  /* 0x000000150a147210 */ /* 0x000fe40007ffe014 */
[--C-:B------:R-:W-:Y:S02]  /*1470*/  @!P0 SHF.R.U32.HI R10, RZ, 0xa, R16.reuse ;  /* 0x0000000aff0a8819 */ /* 0x100fe40000011610 */
[----:B------:R-:W-:-:S02]  /*1480*/  @!P0 SHF.R.U32.HI R14, RZ, 0xb, R16 ;  /* 0x0000000bff0e8819 */ /* 0x000fc40000011610 */
[----:B------:R-:W-:Y:S02]  /*1490*/  LOP3.LUT R22, R22, 0x3e, RZ, 0xc0, !PT ;  /* 0x0000003e16167812 */ /* 0x000fe400078ec0ff */
[----:B------:R-:W-:Y:S02]  /*14a0*/  @!P0 LOP3.LUT R27, R10, 0x1, RZ, 0xc0, !PT ;  /* 0x000000010a1b8812 */ /* 0x000fe400078ec0ff */
[----:B------:R-:W-:Y:S02]  /*14b0*/  LOP3.LUT R15, R15, 0x1, RZ, 0xc0, !PT ;  /* 0x000000010f0f7812 */ /* 0x000fe400078ec0ff */
[----:B------:R-:W-:Y:S02]  /*14c0*/  @!P0 LOP3.LUT R14, R14, 0x1, RZ, 0xc0, !PT ;  /* 0x000000010e0e8812 */ /* 0x000fe400078ec0ff */
[----:B------:R-:W-:Y:S02]  /*14d0*/  @!P0 SHF.R.U32.HI R10, RZ, 0xc, R16 ;  /* 0x0000000cff0a8819 */ /* 0x000fe40000011610 */
[----:B------:R-:W-:-:S02]  /*14e0*/  ISETP.NE.AND P5, PT, R22, 0x2, PT ;  /* 0x000000021600780c */ /* 0x000fc40003fa5270 */
[----:B------:R-:W-:Y:S02]  /*14f0*/  @P3 SEL R7, RZ, 0xffffffff, P4 ;  /* 0xffffffffff073807 */ /* 0x000fe40002000000 */
[----:B------:R-:W-:Y:S02]  /*1500*/  LOP3.LUT P3, RZ, R36, 0x200, RZ, 0xc0, !PT ;  /* 0x0000020024ff7812 */ /* 0x000fe4000786c0ff */
[----:B------:R-:W-:Y:S02]  /*1510*/  ISETP.NE.U32.AND P4, PT, R15, 0x1, PT ;  /* 0x000000010f00780c */ /* 0x000fe40003f85070 */
[----:B------:R-:W-:Y:S02]  /*1520*/  @!P0 IADD3 R14, PT, PT, R20, R27, R14 ;  /* 0x0000001b140e8210 */ /* 0x000fe40007ffe00e */
[----:B------:R-:W-:Y:S02]  /*1530*/  @!P0 LOP3.LUT R15, R10, 0x1, RZ, 0xc0, !PT ;  /* 0x000000010a0f8812 */ /* 0x000fe400078ec0ff */
[----:B------:R-:W-:-:S02]  /*1540*/  @P2 SEL R6, RZ, 0xffffffff, P5 ;  /* 0xffffffffff062807 */ /* 0x000fc40002800000 */
[----:B------:R-:W-:Y:S01]  /*1550*/  ISETP.NE.AND P5, PT, R24, 0x3, PT ;  /* 0x000000031800780c */ /* 0x000fe20003fa5270 */
[----:B------:R-:W-:Y:S01]  /*1560*/  @!P0 IMAD.IADD R20, R14, 0x1, R15 ;  /* 0x000000010e148824 */ /* 0x000fe200078e020f */
[----:B------:R-:W-:Y:S02]  /*1570*/  LOP3.LUT R24, R24, 0x3e, RZ, 0xc0, !PT ;  /* 0x0000003e18187812 */ /* 0x000fe400078ec0ff */
[----:B------:R-:W-:Y:S02]  /*1580*/  LOP3.LUT R26, R26, 0x1, RZ, 0xc0, !PT ;  /* 0x000000011a1a7812 */ /* 0x000fe400078ec0ff */
[----:B------:R-:W-:Y:S02]  /*1590*/  ISETP.NE.AND P2, PT, R24, 0x2, PT ;  /* 0x000000021800780c */ /* 0x000fe40003f45270 */
[----:B------:R-:W-:Y:S02]  /*15a0*/  SEL R10, RZ, 0xffffffff, P5 ;  /* 0xffffffffff0a7807 */ /* 0x000fe40002800000 */
[----:B------:R-:W-:-:S02]  /*15b0*/  ISETP.NE.U32.AND P5, PT, R26, 0x1, PT ;  /* 0x000000011a00780c */ /* 0x000fc40003fa5070 */
[C---:B------:R-:W-:Y:S02]  /*15c0*/  LOP3.LUT R14, R20.reuse, 0x3e, RZ, 0xc0, !PT ;  /* 0x0000003e140e7812 */ /* 0x040fe400078ec0ff */
[----:B------:R-:W-:Y:S02]  /*15d0*/  @P3 SEL R10, RZ, 0xffffffff, P2 ;  /* 0xffffffffff0a3807 */ /* 0x000fe40001000000 */
[----:B------:R-:W-:Y:S02]  /*15e0*/  ISETP.NE.AND P2, PT, R20, 0x3, PT ;  /* 0x000000031400780c */ /* 0x000fe40003f45270 */
[C---:B------:R-:W-:Y:S02]  /*15f0*/  ISETP.NE.AND P3, PT, R25.reuse, 0x3, PT ;  /* 0x000000031900780c */ /* 0x040fe40003f65270 */
[----:B------:R-:W-:Y:S02]  /*1600*/  SEL R20, RZ, 0x2, P5 ;  /* 0x00000002ff147807 */ /* 0x000fe40002800000 */
[----:B------:R-:W-:-:S02]  /*1610*/  LOP3.LUT R25, R25, 0x3e, RZ, 0xc0, !PT ;  /* 0x0000003e19197812 */ /* 0x000fc400078ec0ff */
[----:B------:R-:W-:Y:S02]  /*1620*/  ISETP.NE.AND P5, PT, R14, 0x2, PT ;  /* 0x000000020e00780c */ /* 0x000fe40003fa5270 */
[--C-:B------:R-:W-:Y:S02]  /*1630*/  @P1 SHF.R.U32.HI R22, RZ, 0xb, R18.reuse ;  /* 0x0000000bff161819 */ /* 0x100fe40000011612 */
[--C-:B------:R-:W-:Y:S02]  /*1640*/  @P1 SHF.R.U32.HI R24, RZ, 0xc, R18.reuse ;  /* 0x0000000cff181819 */ /* 0x100fe40000011612 */
[----:B------:R-:W-:Y:S02]  /*1650*/  @P1 SHF.R.U32.HI R14, RZ, 0xd, R18 ;  /* 0x0000000dff0e1819 */ /* 0x000fe40000011612 */
[----:B------:R-:W-:Y:S02]  /*1660*/  SEL R15, RZ, 0x4, P4 ;  /* 0x00000004ff0f7807 */ /* 0x000fe40002000000 */
[----:B------:R-:W-:-:S02]  /*1670*/  ISETP.NE.AND P4, PT, R25, 0x2, PT ;  /* 0x000000021900780c */ /* 0x000fc40003f85270 */
[----:B------:R-:W-:Y:S01]  /*1680*/  @P1 LOP3.LUT R25, R22, 0x1, RZ, 0xc0, !PT ;  /* 0x0000000116191812 */ /* 0x000fe200078ec0ff */
[----:B------:R-:W-:Y:S01]  /*1690*/  IMAD.MOV.U32 R22, RZ, RZ, RZ ;  /* 0x000000ffff167224 */ /* 0x000fe200078e00ff */
[----:B------:R-:W-:Y:S02]  /*16a0*/  @P1 LOP3.LUT R24, R24, 0x1, RZ, 0xc0, !PT ;  /* 0x0000000118181812 */ /* 0x000fe400078ec0ff */
[----:B------:R-:W-:Y:S02]  /*16b0*/  @P1 LOP3.LUT R14, R14, 0x1, RZ, 0xc0, !PT ;  /* 0x000000010e0e1812 */ /* 0x000fe400078ec0ff */
[----:B------:R-:W-:Y:S02]  /*16c0*/  LOP3.LUT R8, R8, 0x1, RZ, 0xc0, !PT ;  /* 0x0000000108087812 */ /* 0x000fe400078ec0ff */
[----:B------:R-:W-:Y:S02]  /*16d0*/  @P1 IADD3 R22, PT, PT, R14, R25, R24 ;  /* 0x000000190e161210 */ /* 0x000fe40007ffe018 */
[----:B------:R-:W-:-:S02]  /*16e0*/  SHF.R.U32.HI R14, RZ, 0xd, R36 ;  /* 0x0000000dff0e7819 */ /* 0x000fc40000011624 */
[--C-:B------:R-:W-:Y:S02]  /*16f0*/  @!P0 SHF.R.U32.HI R24, RZ, 0xc, R16.reuse ;  /* 0x0000000cff188819 */ /* 0x100fe40000011610 */
[----:B------:R-:W-:Y:S02]  /*1700*/  LOP3.LUT R14, R14, 0x1, RZ, 0xc0, !PT ;  /* 0x000000010e0e7812 */ /* 0x000fe400078ec0ff */
[----:B------:R-:W-:Y:S02]  /*1710*/  @!P0 LOP3.LUT R24, R24, 0x1, RZ, 0xc0, !PT ;  /* 0x0000000118188812 */ /* 0x000fe400078ec0ff */
[----:B------:R-:W-:Y:S02]  /*1720*/  IADD3 R9, PT, PT, R22, R14, R9 ;  /* 0x0000000e16097210 */ /* 0x000fe40007ffe009 */
[----:B------:R-:W-:Y:S02]  /*1730*/  @!P0 SHF.R.U32.HI R22, RZ, 0xb, R16 ;  /* 0x0000000bff168819 */ /* 0x000fe40000011610 */
[----:B------:R-:W-:-:S02]  /*1740*/  LOP3.LUT R15, R15, R20, R8, 0xfe, !PT ;  /* 0x000000140f0f7212 */ /* 0x000fc400078efe08 */
[----:B------:R-:W-:Y:S02]  /*1750*/  @!P0 LOP3.LUT R22, R22, 0x1, RZ, 0xc0, !PT ;  /* 0x0000000116168812 */ /* 0x000fe400078ec0ff */
[----:B------:R-:W-:Y:S02]  /*1760*/  SEL R8, RZ, 0xffffffff, P3 ;  /* 0xffffffffff087807 */ /* 0x000fe40001800000 */
[----:B------:R-:W-:Y:S02]  /*1770*/  @!P0 IADD3 R22, PT, PT, R9, R22, R24 ;  /* 0x0000001609168210 */ /* 0x000fe40007ffe018 */
[----:B------:R-:W-:Y:S02]  /*1780*/  @!P0 SHF.R.U32.HI R24, RZ, 0xd, R16 ;  /* 0x0000000dff188819 */ /* 0x000fe40000011610 */
[----:B------:R-:W-:Y:S02]  /*1790*/  LOP3.LUT P3, RZ, R36, 0x400, RZ, 0xc0, !PT ;  /* 0x0000040024ff7812 */ /* 0x000fe4000786c0ff */
[----:B------:R-:W-:-:S02]  /*17a0*/  @!P0 LOP3.LUT R25, R24, 0x1, RZ, 0xc0, !PT ;  /* 0x0000000118198812 */ /* 0x000fc400078ec0ff */
[--C-:B------:R-:W-:Y:S02]  /*17b0*/  @P1 SHF.R.U32.HI R24, RZ, 0xd, R18.reuse ;  /* 0x0000000dff181819 */ /* 0x100fe40000011612 */
[--C-:B------:R-:W-:Y:S01]  /*17c0*/  @P1 SHF.R.U32.HI R20, RZ, 0xe, R18.reuse ;  /* 0x0000000eff141819 */ /* 0x100fe20000011612 */
[----:B------:R-:W-:Y:S01]  /*17d0*/  @!P0 IMAD.IADD R9, R22, 0x1, R25 ;  /* 0x0000000116098824 */ /* 0x000fe200078e0219 */
[----:B------:R-:W-:Y:S02]  /*17e0*/  @P1 SHF.R.U32.HI R22, RZ, 0xc, R18 ;  /* 0x0000000cff161819 */ /* 0x000fe40000011612 */
[----:B------:R-:W-:Y:S02]  /*17f0*/  @P1 LOP3.LUT R24, R24, 0x1, RZ, 0xc0, !PT ;  /* 0x0000000118181812 */ /* 0x000fe400078ec0ff */
[----:B------:R-:W-:Y:S01]  /*1800*/  @P1 LOP3.LUT R25, R22, 0x1, RZ, 0xc0, !PT ;  /* 0x0000000116191812 */ /* 0x000fe200078ec0ff */
[----:B------:R-:W-:Y:S01]  /*1810*/  IMAD.MOV.U32 R22, RZ, RZ, RZ ;  /* 0x000000ffff167224 */ /* 0x000fe200078e00ff */
[----:B------:R-:W-:-:S02]  /*1820*/  @P1 LOP3.LUT R20, R20, 0x1, RZ, 0xc0, !PT ;  /* 0x0000000114141812 */ /* 0x000fc400078ec0ff */
[----:B------:R-:W-:Y:S02]  /*1830*/  @P3 SEL R8, RZ, 0xffffffff, P4 ;  /* 0xffffffffff083807 */ /* 0x000fe40002000000 */
[----:B------:R-:W-:Y:S02]  /*1840*/  @P1 IADD3 R22, PT, PT, R20, R25, R24 ;  /* 0x0000001914161210 */ /* 0x000fe40007ffe018 */
[----:B------:R-:W-:Y:S02]  /*1850*/  SHF.R.U32.HI R20, RZ, 0xe, R36 ;  /* 0x0000000eff147819 */ /* 0x000fe40000011624 */
[C---:B------:R-:W-:Y:S02]  /*1860*/  ISETP.NE.AND P4, PT, R9.reuse, 0x3, PT ;  /* 0x000000030900780c */ /* 0x040fe40003f85270 */
[----:B------:R-:W-:Y:S02]  /*1870*/  LOP3.LUT R9, R9, 0x3e, RZ, 0xc0, !PT ;  /* 0x0000003e09097812 */ /* 0x000fe400078ec0ff */
[----:B------:R-:W-:-:S02]  /*1880*/  LOP3.LUT R20, R20, 0x1, RZ, 0xc0, !PT ;  /* 0x0000000114147812 */ /* 0x000fc400078ec0ff */
[----:B------:R-:W-:Y:S02]  /*1890*/  ISETP.NE.AND P3, PT, R9, 0x2, PT ;  /* 0x000000020900780c */ /* 0x000fe40003f65270 */
[----:B------:R-:W-:Y:S02]  /*18a0*/  SEL R9, RZ, 0xffffffff, P2 ;  /* 0xffffffffff097807 */ /* 0x000fe40001000000 */
[----:B------:R-:W-:Y:S02]  /*18b0*/  LOP3.LUT P2, RZ, R36, 0x800, RZ, 0xc0, !PT ;  /* 0x0000080024ff7812 */ /* 0x000fe4000784c0ff */
[----:B------:R-:W-:Y:S02]  /*18c0*/  IADD3 R21, PT, PT, R22, R20, R21 ;  /* 0x0000001416157210 */ /* 0x000fe40007ffe015 */
[--C-:B------:R-:W-:Y:S02]  /*18d0*/  @!P0 SHF.R.U32.HI R22, RZ, 0xc, R16.reuse ;  /* 0x0000000cff168819 */ /* 0x100fe40000011610 */
[----:B------:R-:W-:-:S02]  /*18e0*/  @!P0 SHF.R.U32.HI R24, RZ, 0xd, R16 ;  /* 0x0000000dff188819 */ /* 0x000fc40000011610 */
[----:B------:R-:W-:Y:S02]  /*18f0*/  @!P0 LOP3.LUT R22, R22, 0x1, RZ, 0xc0, !PT ;  /* 0x0000000116168812 */ /* 0x000fe400078ec0ff */
[----:B------:R-:W-:Y:S02]  /*1900*/  @!P0 LOP3.LUT R24, R24, 0x1, RZ, 0xc0, !PT ;  /* 0x0000000118188812 */ /* 0x000fe400078ec0ff */
[----:B------:R-:W-:Y:S02]  /*1910*/  LOP3.LUT R11, R11, 0x1, RZ, 0xc0, !PT ;  /* 0x000000010b0b7812 */ /* 0x000fe400078ec0ff */
[----:B------:R-:W-:Y:S02]  /*1920*/  @!P0 IADD3 R22, PT, PT, R21, R22, R24 ;  /* 0x0000001615168210 */ /* 0x000fe40007ffe018 */
[----:B------:R-:W-:Y:S02]  /*1930*/  @!P0 SHF.R.U32.HI R24, RZ, 0xe, R16 ;  /* 0x0000000eff188819 */ /* 0x000fe40000011610 */
[----:B------:R-:W-:-:S02]  /*1940*/  @P2 SEL R9, RZ, 0xffffffff, P5 ;  /* 0xffffffffff092807 */ /* 0x000fc40002800000 */
[----:B------:R-:W-:Y:S02]  /*1950*/  LOP3.LUT P5, RZ, R36, 0x1000, RZ, 0xc0, !PT ;  /* 0x0000100024ff7812 */ /* 0x000fe400078ac0ff */
[----:B------:R-:W-:Y:S02]  /*1960*/  @!P0 LOP3.LUT R25, R24, 0x1, RZ, 0xc0, !PT ;  /* 0x0000000118198812 */ /* 0x000fe400078ec0ff */
[----:B------:R-:W-:Y:S02]  /*1970*/  ISETP.NE.U32.AND P2, PT, R11, 0x1, PT ;  /* 0x000000010b00780c */ /* 0x000fe40003f45070 */
[----:B------:R-:W-:Y:S01]  /*1980*/  SEL R11, RZ, 0xffffffff, P4 ;  /* 0xffffffffff0b7807 */ /* 0x000fe20002000000 */
[----:B------:R-:W-:Y:S01]  /*1990*/  @!P0 IMAD.IADD R21, R22, 0x1, R25 ;  /* 0x0000000116158824 */ /* 0x000fe200078e0219 */
[----:B------:R-:W-:Y:S02]  /*19a0*/  @P1 SHF.R.U32.HI R25, RZ, 0xe, R18 ;  /* 0x0000000eff191819 */ /* 0x000fe40000011612 */
[----:B------:R-:W-:-:S02]  /*19b0*/  LOP3.LUT R13, R13, 0x1, RZ, 0xc0, !PT ;  /* 0x000000010d0d7812 */ /* 0x000fc400078ec0ff */
[C---:B------:R-:W-:Y:S02]  /*19c0*/  LOP3.LUT R22, R21.reuse, 0x3e, RZ, 0xc0, !PT ;  /* 0x0000003e15167812 */ /* 0x040fe400078ec0ff */
[----:B------:R-:W-:Y:S02]  /*19d0*/  @P5 SEL R11, RZ, 0xffffffff, P3 ;  /* 0xffffffffff0b5807 */ /* 0x000fe40001800000 */
[----:B------:R-:W-:Y:S02]  /*19e0*/  ISETP.NE.AND P4, PT, R21, 0x3, PT ;  /* 0x000000031500780c */ /* 0x000fe40003f85270 */
[----:B------:R-:W-:Y:S02]  /*19f0*/  ISETP.NE.AND P5, PT, R22, 0x2, PT ;  /* 0x000000021600780c */ /* 0x000fe40003fa5270 */
[--C-:B------:R-:W-:Y:S02]  /*1a00*/  @P1 SHF.R.U32.HI R22, RZ, 0xd, R18.reuse ;  /* 0x0000000dff161819 */ /* 0x100fe40000011612 */
[----:B------:R-:W-:-:S02]  /*1a10*/  @P1 SHF.R.U32.HI R21, RZ, 0xf, R18 ;  /* 0x0000000fff151819 */ /* 0x000fc40000011612 */
[----:B------:R-:W-:Y:S01]  /*1a20*/  @P1 LOP3.LUT R24, R22, 0x1, RZ, 0xc0, !PT ;  /* 0x0000000116181812 */ /* 0x000fe200078ec0ff */
[----:B------:R-:W-:Y:S01]  /*1a30*/  IMAD.MOV.U32 R22, RZ, RZ, RZ ;  /* 0x000000ffff167224 */ /* 0x000fe200078e00ff */
[----:B------:R-:W-:Y:S02]  /*1a40*/  @P1 LOP3.LUT R25, R25, 0x1, RZ, 0xc0, !PT ;  /* 0x0000000119191812 */ /* 0x000fe400078ec0ff */
[----:B------:R-:W-:Y:S02]  /*1a50*/  @P1 LOP3.LUT R21, R21, 0x1, RZ, 0xc0, !PT ;  /* 0x0000000115151812 */ /* 0x000fe400078ec0ff */
[----:B------:R-:W-:Y:S02]  /*1a60*/  ISETP.NE.U32.AND P3, PT, R13, 0x1, PT ;  /* 0x000000010d00780c */ /* 0x000fe40003f65070 */
[----:B------:R-:W-:Y:S02]  /*1a70*/  @P1 IADD3 R22, PT, PT, R21, R24, R25 ;  /* 0x0000001815161210 */ /* 0x000fe40007ffe019 */
[----:B------:R-:W-:-:S02]  /*1a80*/  SHF.R.U32.HI R21, RZ, 0xf, R36 ;  /* 0x0000000fff157819 */ /* 0x000fc40000011624 */
[----:B------:R-:W-:Y:S02]  /*1a90*/  @!P0 SHF.R.U32.HI R24, RZ, 0xe, R16 ;  /* 0x0000000eff188819 */ /* 0x000fe40000011610 */
[----:B------:R-:W-:Y:S02]  /*1aa0*/  LOP3.LUT R21, R21, 0x1, RZ, 0xc0, !PT ;  /* 0x0000000115157812 */ /* 0x000fe400078ec0ff */
[----:B------:R-:W-:Y:S02]  /*1ab0*/  @!P0 LOP3.LUT R24, R24, 0x1, RZ, 0xc0, !PT ;  /* 0x0000000118188812 */ /* 0x000fe400078ec0ff */
[----:B------:R-:W-:Y:S02]  /*1ac0*/  IADD3 R22, PT, PT, R22, R21, R14 ;  /* 0x0000001516167210 */ /* 0x000fe40007ffe00e */
[--C-:B------:R-:W-:Y:S02]  /*1ad0*/  @!P0 SHF.R.U32.HI R14, RZ, 0xd, R16.reuse ;  /* 0x0000000dff0e8819 */ /* 0x100fe40000011610 */
[----:B------:R-:W-:-:S02]  /*1ae0*/  @!P0 SHF.R.U32.HI R13, RZ, 0xf, R16 ;  /* 0x0000000fff0d8819 */ /* 0x000fc40000011610 */
[----:B------:R-:W-:Y:S02]  /*1af0*/  @!P0 LOP3.LUT R25, R14, 0x1, RZ, 0xc0, !PT ;  /* 0x000000010e198812 */ /* 0x000fe400078ec0ff */
[----:B------:R-:W-:Y:S02]  /*1b00*/  SEL R14, RZ, 0xffffffff, P4 ;  /* 0xffffffffff0e7807 */ /* 0x000fe40002000000 */
[----:B------:R-:W-:Y:S02]  /*1b10*/  LOP3.LUT P4, RZ, R36, 0x2000, RZ, 0xc0, !PT ;  /* 0x0000200024ff7812 */ /* 0x000fe4000788c0ff */
[----:B------:R-:W-:Y:S02]  /*1b20*/  @!P0 IADD3 R24, PT, PT, R22, R25, R24 ;  /* 0x0000001916188210 */ /* 0x000fe40007ffe018 */
[----:B------:R-:W-:Y:S02]  /*1b30*/  @!P0 LOP3.LUT R13, R13, 0x1, RZ, 0xc0, !PT ;  /* 0x000000010d0d8812 */ /* 0x000fe400078ec0ff */
[----:B------:R-:W-:-:S02]  /*1b40*/  LOP3.LUT R12, R12, 0x1, RZ, 0xc0, !PT ;  /* 0x000000010c0c7812 */ /* 0x000fc400078ec0ff */
[--C-:B------:R-:W-:Y:S01]  /*1b50*/  @P1 SHF.R.U32.HI R25, RZ, 0xf, R18.reuse ;  /* 0x0000000fff191819 */ /* 0x100fe20000011612 */
[----:B------:R-:W-:Y:S01]  /*1b60*/  @!P0 IMAD.IADD R22, R24, 0x1, R13 ;  /* 0x0000000118168824 */ /* 0x000fe200078e020d */
[----:B------:R-:W-:Y:S02]  /*1b70*/  @P1 SHF.R.U32.HI R26, RZ, 0x11, R18 ;  /* 0x00000011ff1a1819 */ /* 0x000fe40000011612 */
[----:B------:R-:W-:Y:S02]  /*1b80*/  @P1 LOP3.LUT R25, R25, 0x1, RZ, 0xc0, !PT ;  /* 0x0000000119191812 */ /* 0x000fe400078ec0ff */
[C---:B------:R-:W-:Y:S02]  /*1b90*/  LOP3.LUT R13, R22.reuse, 0x3e, RZ, 0xc0, !PT ;  /* 0x0000003e160d7812 */ /* 0x040fe400078ec0ff */
[----:B------:R-:W-:Y:S02]  /*1ba0*/  @P4 SEL R14, RZ, 0xffffffff, P5 ;  /* 0xffffffffff0e4807 */ /* 0x000fe40002800000 */
[----:B------:R-:W-:-:S02]  /*1bb0*/  ISETP.NE.AND P4, PT, R22, 0x3, PT ;  /* 0x000000031600780c */ /* 0x000fc40003f85270 */
[----:B------:R-:W-:Y:S02]  /*1bc0*/  SEL R22, RZ, 0x8, P2 ;  /* 0x00000008ff167807 */ /* 0x000fe40001000000 */
[----:B------:R-:W-:Y:S02]  /*1bd0*/  ISETP.NE.AND P2, PT, R13, 0x2, PT ;  /* 0x000000020d00780c */ /* 0x000fe40003f45270 */
[----:B------:R-:W-:Y:S02]  /*1be0*/  ISETP.NE.U32.AND P5, PT, R12, 0x1, PT ;  /* 0x000000010c00780c */ /* 0x000fe40003fa5070 */
[--C-:B------:R-:W-:Y:S02]  /*1bf0*/  @P1 SHF.R.U32.HI R13, RZ, 0xe, R18.reuse ;  /* 0x0000000eff0d1819 */ /* 0x100fe40000011612 */
[----:B------:R-:W-:Y:S02]  /*1c00*/  @P1 SHF.R.U32.HI R12, RZ, 0x10, R18 ;  /* 0x00000010ff0c1819 */ /* 0x000fe40000011612 */
[----:B------:R-:W-:-:S02]  /*1c10*/  @P1 LOP3.LUT R24, R13, 0x1, RZ, 0xc0, !PT ;  /* 0x000000010d181812 */ /* 0x000fc400078ec0ff */
[----:B------:R-:W-:Y:S01]  /*1c20*/  @P1 LOP3.LUT R13, R12, 0x1, RZ, 0xc0, !PT ;  /* 0x000000010c0d1812 */ /* 0x000fe200078ec0ff */
[----:B------:R-:W-:Y:S01]  /*1c30*/  IMAD.MOV.U32 R12, RZ, RZ, RZ ;  /* 0x000000ffff0c7224 */ /* 0x000fe200078e00ff */
[----:B------:R-:W-:Y:S02]  /*1c40*/  LOP3.LUT R22, R22, R15, RZ, 0xfc, !PT ;  /* 0x0000000f16167212 */ /* 0x000fe400078efcff */
[----:B------:R-:W-:Y:S02]  /*1c50*/  @P1 IADD3 R12, PT, PT, R13, R24, R25 ;  /* 0x000000180d0c1210 */ /* 0x000fe40007ffe019 */
[----:B------:R-:W-:Y:S02]  /*1c60*/  SHF.R.U32.HI R25, RZ, 0x10, R36 ;  /* 0x00000010ff197819 */ /* 0x000fe40000011624 */
[----:B------:R-:W-:Y:S02]  /*1c70*/  @!P0 SHF.R.U32.HI R24, RZ, 0xf, R16 ;  /* 0x0000000fff188819 */ /* 0x000fe40000011610 */
[----:B------:R-:W-:-:S02]  /*1c80*/  LOP3.LUT R25, R25, 0x1, RZ, 0xc0, !PT ;  /* 0x0000000119197812 */ /* 0x000fc400078ec0ff */
[----:B------:R-:W-:Y:S02]  /*1c90*/  @!P0 LOP3.LUT R24, R24, 0x1, RZ, 0xc0, !PT ;  /* 0x0000000118188812 */ /* 0x000fe400078ec0ff */
[----:B------:R-:W-:Y:S02]  /*1ca0*/  IADD3 R20, PT, PT, R12, R25, R20 ;  /* 0x000000190c147210 */ /* 0x000fe40007ffe014 */
[--C-:B------:R-:W-:Y:S02]  /*1cb0*/  @!P0 SHF.R.U32.HI R12, RZ, 0xe, R16.reuse ;  /* 0x0000000eff0c8819 */ /* 0x100fe40000011610 */
[----:B------:R-:W-:Y:S02]  /*1cc0*/  @!P0 SHF.R.U32.HI R15, RZ, 0x10, R16 ;  /* 0x00000010ff0f8819 */ /* 0x000fe40000011610 */
[----:B------:R-:W-:Y:S02]  /*1cd0*/  @!P0 LOP3.LUT R13, R12, 0x1, RZ, 0xc0, !PT ;  /* 0x000000010c0d8812 */ /* 0x000fe400078ec0ff */
[----:B------:R-:W-:-:S02]  /*1ce0*/  SEL R12, RZ, 0xffffffff, P4 ;  /* 0xffffffffff0c7807 */ /* 0x000fc40002000000 */
[----:B------:R-:W-:Y:S02]  /*1cf0*/  @!P0 IADD3 R13, PT, PT, R20, R13, R24 ;  /* 0x0000000d140d8210 */ /* 0x000fe40007ffe018 */
[----:B------:R-:W-:Y:S02]  /*1d00*/  LOP3.LUT P4, RZ, R36, 0x4000, RZ, 0xc0, !PT ;  /* 0x0000400024ff7812 */ /* 0x000fe4000788c0ff */
[----:B------:R-:W-:Y:S02]  /*1d10*/  @!P0 LOP3.LUT R24, R15, 0x1, RZ, 0xc0, !PT ;  /* 0x000000010f188812 */ /* 0x000fe400078ec0ff */
[----:B------:R-:W-:Y:S02]  /*1d20*/  @P1 SHF.R.U32.HI R15, RZ, 0xf, R18 ;  /* 0x0000000fff0f1819 */ /* 0x000fe40000011612 */
[----:B------:R-:W-:Y:S01]  /*1d30*/  @P1 LOP3.LUT R26, R26, 0x1, RZ, 0xc0, !PT ;  /* 0x000000011a1a1812 */ /* 0x000fe200078ec0ff */
[----:B------:R-:W-:Y:S01]  /*1d40*/  @!P0 IMAD.IADD R20, R13, 0x1, R24 ;  /* 0x000000010d148824 */ /* 0x000fe200078e0218 */
[----:B------:R-:W-:-:S02]  /*1d50*/  @P1 SHF.R.U32.HI R24, RZ, 0x10, R18 ;  /* 0x00000010ff181819 */ /* 0x000fc40000011612 */
[----:B------:R-:W-:Y:S02]  /*1d60*/  LOP3.LUT R7, R7, 0x1, RZ, 0xc0, !PT ;  /* 0x0000000107077812 */ /* 0x000fe400078ec0ff */
[C---:B------:R-:W-:Y:S02]  /*1d70*/  LOP3.LUT R13, R20.reuse, 0x3e, RZ, 0xc0, !PT ;  /* 0x0000003e140d7812 */ /* 0x040fe400078ec0ff */
[----:B------:R-:W-:Y:S02]  /*1d80*/  @P4 SEL R12, RZ, 0xffffffff, P2 ;  /* 0xffffffffff0c4807 */ /* 0x000fe40001000000 */
[----:B------:R-:W-:Y:S02]  /*1d90*/  ISETP.NE.AND P2, PT, R13, 0x2, PT ;  /* 0x000000020d00780c */ /* 0x000fe40003f45270 */
[----:B------:R-:W-:Y:S02]  /*1da0*/  @P1 SHF.R.U32.HI R13, RZ, 0x11, R18 ;  /* 0x00000011ff0d1819 */ /* 0x000fe40000011612 */
[----:B------:R-:W-:-:S02]  /*1db0*/  ISETP.NE.AND P4, PT, R20, 0x3, PT ;  /* 0x000000031400780c */ /* 0x000fc40003f85270 */
[----:B------:R-:W-:Y:S02]  /*1dc0*/  @P1 LOP3.LUT R20, R15, 0x1, RZ, 0xc0, !PT ;  /* 0x000000010f141812 */ /* 0x000fe400078ec0ff */
[----:B------:R-:W-:Y:S02]  /*1dd0*/  @P1 LOP3.LUT R24, R24, 0x1, RZ, 0xc0, !PT ;  /* 0x0000000118181812 */ /* 0x000fe400078ec0ff */
[----:B------:R-:W-:Y:S01]  /*1de0*/  @P1 LOP3.LUT R15, R13, 0x1, RZ, 0xc0, !PT ;  /* 0x000000010d0f1812 */ /* 0x000fe200078ec0ff */
[----:B------:R-:W-:Y:S01]  /*1df0*/  IMAD.MOV.U32 R13, RZ, RZ, RZ ;  /* 0x000000ffff0d7224 */ /* 0x000fe200078e00ff */
        /* <DEDUP_REMOVED lines=8> */
[----:B------:R-:W-:-:S02]  /*1e80*/  LOP3.LUT R5, R5, 0x1, RZ, 0xc0, !PT ;  /* 0x0000000105057812 */ /* 0x000fc400078ec0ff */
[----:B------:R-:W-:Y:S02]  /*1e90*/  @!P0 LOP3.LUT R20, R13, 0x1, RZ, 0xc0, !PT ;  /* 0x000000010d148812 */ /* 0x000fe400078ec0ff */
[----:B------:R-:W-:Y:S02]  /*1ea0*/  SEL R13, RZ, 0xffffffff, P4 ;  /* 0xffffffffff0d7807 */ /* 0x000fe40002000000 */
[----:B------:R-:W-:Y:S02]  /*1eb0*/  @!P0 IADD3 R15, PT, PT, R21, R20, R15 ;  /* 0x00000014150f8210 */ /* 0x000fe40007ffe00f */
[----:B------:R-:W-:Y:S02]  /*1ec0*/  @!P0 SHF.R.U32.HI R20, RZ, 0x11, R16 ;  /* 0x00000011ff148819 */ /* 0x000fe40000011610 */
[----:B------:R-:W-:Y:S02]  /*1ed0*/  LOP3.LUT P4, RZ, R36, 0x8000, RZ, 0xc0, !PT ;  /* 0x0000800024ff7812 */ /* 0x000fe4000788c0ff */
[----:B------:R-:W-:-:S02]  /*1ee0*/  @!P0 LOP3.LUT R20, R20, 0x1, RZ, 0xc0, !PT ;  /* 0x0000000114148812 */ /* 0x000fc400078ec0ff */
[----:B------:R-:W-:Y:S02]  /*1ef0*/  LOP3.LUT R10, R10, 0x1, RZ, 0xc0, !PT ;  /* 0x000000010a0a7812 */ /* 0x000fe400078ec0ff */
[----:B------:R-:W-:Y:S01]  /*1f00*/  LOP3.LUT R9, R9, 0x1, RZ, 0xc0, !PT ;  /* 0x0000000109097812 */ /* 0x000fe200078ec0ff */
[----:B------:R-:W-:Y:S01]  /*1f10*/  @!P0 IMAD.IADD R21, R15, 0x1, R20 ;  /* 0x000000010f158824 */ /* 0x000fe200078e0214 */
[----:B------:R-:W-:Y:S02]  /*1f20*/  @P1 SHF.R.U32.HI R20, RZ, 0x10, R18 ;  /* 0x00000010ff141819 */ /* 0x000fe40000011612 */
[----:B------:R-:W-:Y:S02]  /*1f30*/  LOP3.LUT R11, R11, 0x1, RZ, 0xc0, !PT ;  /* 0x000000010b0b7812 */ /* 0x000fe400078ec0ff */
[----:B------:R-:W-:Y:S02]  /*1f40*/  LOP3.LUT R15, R21, 0x3e, RZ, 0xc0, !PT ;  /* 0x0000003e150f7812 */ /* 0x000fe400078ec0ff */
[----:B------:R-:W-:-:S02]  /*1f50*/  @P4 SEL R13, RZ, 0xffffffff, P2 ;  /* 0xffffffffff0d4807 */ /* 0x000fc40001000000 */
[----:B------:R-:W-:Y:S02]  /*1f60*/  ISETP.NE.AND P2, PT, R15, 0x2, PT ;  /* 0x000000020f00780c */ /* 0x000fe40003f45270 */
[----:B------:R-:W-:Y:S02]  /*1f70*/  @P1 SHF.R.U32.HI R15, RZ, 0x12, R18 ;  /* 0x00000012ff0f1819 */ /* 0x000fe40000011612 */
[----:B------:R-:W-:Y:S02]  /*1f80*/  ISETP.NE.AND P4, PT, R21, 0x3, PT ;  /* 0x000000031500780c */ /* 0x000fe40003f85270 */
[----:B------:R-:W-:Y:S02]  /*1f90*/  @P1 LOP3.LUT R21, R20, 0x1, RZ, 0xc0, !PT ;  /* 0x0000000114151812 */ /* 0x000fe400078ec0ff */
[----:B------:R-:W-:Y:S01]  /*1fa0*/  @P1 LOP3.LUT R20, R15, 0x1, RZ, 0xc0, !PT ;  /* 0x000000010f141812 */ /* 0x000fe200078ec0ff */
[----:B------:R-:W-:Y:S01]  /*1fb0*/  IMAD.MOV.U32 R15, RZ, RZ, RZ ;  /* 0x000000ffff0f7224 */ /* 0x000fe200078e00ff */
[----:B------:R-:W-:-:S02]  /*1fc0*/  LOP3.LUT R8, R8, 0x1, RZ, 0xc0, !PT ;  /* 0x0000000108087812 */ /* 0x000fc400078ec0ff */
[----:B------:R-:W-:Y:S02]  /*1fd0*/  @P1 IADD3 R15, PT, PT, R20, R21, R26 ;  /* 0x00000015140f1210 */ /* 0x000fe40007ffe01a */
[----:B------:R-:W-:Y:S02]  /*1fe0*/  SHF.R.U32.HI R26, RZ, 0x12, R36 ;  /* 0x00000012ff1a7819 */ /* 0x000fe40000011624 */
[----:B------:R-:W-:Y:S02]  /*1ff0*/  @!P0 SHF.R.U32.HI R21, RZ, 0x11, R16 ;  /* 0x00000011ff158819 */ /* 0x000fe40000011610 */
[----:B------:R-:W-:Y:S02]  /*2000*/  LOP3.LUT R26, R26, 0x1, RZ, 0xc0, !PT ;  /* 0x000000011a1a7812 */ /* 0x000fe400078ec0ff */
[----:B------:R-:W-:Y:S02]  /*2010*/  @!P0 LOP3.LUT R21, R21, 0x1, RZ, 0xc0, !PT ;  /* 0x0000000115158812 */ /* 0x000fe400078ec0ff */
[----:B------:R-:W-:-:S02]  /*2020*/  IADD3 R25, PT, PT, R15, R26, R25 ;  /* 0x0000001a0f197210 */ /* 0x000fc40007ffe019 */
[----:B------:R-:W-:Y:S02]  /*2030*/  @!P0 SHF.R.U32.HI R15, RZ, 0x10, R16 ;  /* 0x00000010ff0f8819 */ /* 0x000fe40000011610 */
[----:B------:R-:W-:Y:S02]  /*2040*/  LOP3.LUT R14, R14, 0x1, RZ, 0xc0, !PT ;  /* 0x000000010e0e7812 */ /* 0x000fe400078ec0ff */
[----:B------:R-:W-:Y:S02]  /*2050*/  @!P0 LOP3.LUT R20, R15, 0x1, RZ, 0xc0, !PT ;  /* 0x000000010f148812 */ /* 0x000fe400078ec0ff */
[----:B------:R-:W-:Y:S02]  /*2060*/  SEL R15, RZ, 0xffffffff, P4 ;  /* 0xffffffffff0f7807 */ /* 0x000fe40002000000 */
[----:B------:R-:W-:Y:S02]  /*2070*/  LOP3.LUT P4, RZ, R36, 0x10000, RZ, 0xc0, !PT ;  /* 0x0001000024ff7812 */ /* 0x000fe4000788c0ff */
[----:B------:R-:W-:-:S02]  /*2080*/  @!P0 IADD3 R20, PT, PT, R25, R20, R21 ;  /* 0x0000001419148210 */ /* 0x000fc40007ffe015 */
[----:B------:R-:W-:Y:S02]  /*2090*/  @!P0 SHF.R.U32.HI R21, RZ, 0x12, R16 ;  /* 0x00000012ff158819 */ /* 0x000fe40000011610 */
[----:B------:R-:W-:Y:S02]  /*20a0*/  LOP3.LUT R12, R12, 0x1, RZ, 0xc0, !PT ;  /* 0x000000010c0c7812 */ /* 0x000fe400078ec0ff */
[----:B------:R-:W-:Y:S02]  /*20b0*/  @!P0 LOP3.LUT R21, R21, 0x1, RZ, 0xc0, !PT ;  /* 0x0000000115158812 */ /* 0x000fe400078ec0ff */
[----:B------:R-:W-:Y:S02]  /*20c0*/  LOP3.LUT R13, R13, 0x1, RZ, 0xc0, !PT ;  /* 0x000000010d0d7812 */ /* 0x000fe400078ec0ff */
[----:B------:R-:W-:Y:S01]  /*20d0*/  @!P0 SHF.R.U32.HI R34, RZ, 0x1d, R17 ;  /* 0x0000001dff228819 */ /* 0x000fe20000011611 */
[----:B------:R-:W-:Y:S01]  /*20e0*/  @!P0 IMAD.IADD R25, R20, 0x1, R21 ;  /* 0x0000000114198824 */ /* 0x000fe200078e0215 */
[----:B------:R-:W-:-:S02]  /*20f0*/  @P4 SEL R15, RZ, 0xffffffff, P2 ;  /* 0xffffffffff0f4807 */ /* 0x000fc40001000000 */
[----:B------:R-:W-:Y:S02]  /*2100*/  LOP3.LUT P2, RZ, R36, 0x20000, RZ, 0xc0, !PT ;  /* 0x0002000024ff7812 */ /* 0x000fe4000784c0ff */
[C---:B------:R-:W-:Y:S02]  /*2110*/  ISETP.NE.AND P4, PT, R25.reuse, 0x3, PT ;  /* 0x000000031900780c */ /* 0x040fe40003f85270 */
[----:B------:R-:W-:Y:S02]  /*2120*/  LOP3.LUT R25, R25, 0x3e, RZ, 0xc0, !PT ;  /* 0x0000003e19197812 */ /* 0x000fe400078ec0ff */
[----:B------:R-:W-:Y:S02]  /*2130*/  SEL R20, RZ, 0xffffffff, P4 ;  /* 0xffffffffff147807 */ /* 0x000fe40002000000 */
[----:B------:R-:W-:Y:S02]  /*2140*/  ISETP.NE.AND P4, PT, R25, 0x2, PT ;  /* 0x000000021900780c */ /* 0x000fe40003f85270 */
[----:B------:R-:W-:-:S02]  /*2150*/  SEL R21, RZ, 0x10, P3 ;  /* 0x00000010ff157807 */ /* 0x000fc40001800000 */
[----:B------:R-:W-:Y:S02]  /*2160*/  ISETP.NE.U32.AND P3, PT, R7, 0x1, PT ;  /* 0x000000010700780c */ /* 0x000fe40003f65070 */
[----:B------:R-:W-:Y:S02]  /*2170*/  @P2 SEL R20, RZ, 0xffffffff, P4 ;  /* 0xffffffffff142807 */ /* 0x000fe40002000000 */
[----:B------:R-:W-:Y:S02]  /*2180*/  ISETP.NE.U32.AND P4, PT, R6, 0x1, PT ;  /* 0x000000010600780c */ /* 0x000fe40003f85070 */
[----:B------:R-:W-:Y:S02]  /*2190*/  LOP3.LUT R22, R21, R22, RZ, 0xfc, !PT ;  /* 0x0000001615167212 */ /* 0x000fe400078efcff */
[----:B------:R-:W-:Y:S02]  /*21a0*/  @P1 SHF.R.U32.HI R7, RZ, 0x11, R18 ;  /* 0x00000011ff071819 */ /* 0x000fe40000011612 */
[----:B------:R-:W-:-:S02]  /*21b0*/  ISETP.NE.U32.AND P2, PT, R5, 0x1, PT ;  /* 0x000000010500780c */ /* 0x000fc40003f45070 */
[--C-:B------:R-:W-:Y:S02]  /*21c0*/  @P1 SHF.R.U32.HI R21, RZ, 0x12, R18.reuse ;  /* 0x00000012ff151819 */ /* 0x100fe40000011612 */
[----:B------:R-:W-:Y:S02]  /*21d0*/  @P1 SHF.R.U32.HI R6, RZ, 0x13, R18 ;  /* 0x00000013ff061819 */ /* 0x000fe40000011612 */
[----:B------:R-:W-:Y:S02]  /*21e0*/  SEL R5, RZ, 0x20, P5 ;  /* 0x00000020ff057807 */ /* 0x000fe40002800000 */
[----:B------:R-:W-:Y:S02]  /*21f0*/  ISETP.NE.U32.AND P5, PT, R10, 0x1, PT ;  /* 0x000000010a00780c */ /* 0x000fe40003fa5070 */
[----:B------:R-:W-:Y:S02]  /*2200*/  @P1 LOP3.LUT R10, R7, 0x1, RZ, 0xc0, !PT ;  /* 0x00000001070a1812 */ /* 0x000fe400078ec0ff */
        /* <DEDUP_REMOVED lines=10> */
[----:B------:R-:W-:Y:S02]  /*22b0*/  @!P0 SHF.R.U32.HI R24, RZ, 0x12, R16 ;  /* 0x00000012ff188819 */ /* 0x000fe40000011610 */
[----:B------:R-:W-:Y:S02]  /*22c0*/  SEL R5, RZ, 0x40, P2 ;  /* 0x00000040ff057807 */ /* 0x000fe40001000000 */
[----:B------:R-:W-:Y:S02]  /*22d0*/  @!P0 LOP3.LUT R10, R24, 0x1, RZ, 0xc0, !PT ;  /* 0x00000001180a8812 */ /* 0x000fe400078ec0ff */
[----:B------:R-:W-:-:S02]  /*22e0*/  @P1 SHF.R.U32.HI R24, RZ, 0x13, R18 ;  /* 0x00000013ff181819 */ /* 0x000fc40000011612 */
[----:B------:R-:W-:Y:S02]  /*22f0*/  @!P0 IADD3 R10, PT, PT, R6, R21, R10 ;  /* 0x00000015060a8210 */ /* 0x000fe40007ffe00a */
[----:B------:R-:W-:Y:S02]  /*2300*/  @!P0 SHF.R.U32.HI R21, RZ, 0x13, R16 ;  /* 0x00000013ff158819 */ /* 0x000fe40000011610 */
[----:B------:R-:W-:Y:S02]  /*2310*/  @P1 LOP3.LUT R24, R24, 0x1, RZ, 0xc0, !PT ;  /* 0x0000000118181812 */ /* 0x000fe400078ec0ff */
[----:B------:R-:W-:Y:S02]  /*2320*/  @!P0 LOP3.LUT R21, R21, 0x1, RZ, 0xc0, !PT ;  /* 0x0000000115158812 */ /* 0x000fe400078ec0ff */
[----:B------:R-:W-:Y:S02]  /*2330*/  LOP3.LUT R20, R20, 0x1, RZ, 0xc0, !PT ;  /* 0x0000000114147812 */ /* 0x000fe400078ec0ff */
[----:B------:R-:W-:Y:S01]  /*2340*/  LOP3.LUT R15, R15, 0x1, RZ, 0xc0, !PT ;  /* 0x000000010f0f7812 */ /* 0x000fe200078ec0ff */
[----:B------:R-:W-:Y:S01]  /*2350*/  @!P0 IMAD.IADD R6, R10, 0x1, R21 ;  /* 0x000000010a068824 */ /* 0x000fe200078e0215 */
[----:B------:R-:W-:-:S02]  /*2360*/  @P1 SHF.R.U32.HI R21, RZ, 0x12, R18 ;  /* 0x00000012ff151819 */ /* 0x000fc40000011612 */
[----:B------:R-:W-:Y:S02]  /*2370*/  @!P0 LOP3.LUT R34, R34, 0x1, RZ, 0xc0, !PT ;  /* 0x0000000122228812 */ /* 0x000fe400078ec0ff */
[C---:B------:R-:W-:Y:S02]  /*2380*/  LOP3.LUT R10, R6.reuse, 0x3e, RZ, 0xc0, !PT ;  /* 0x0000003e060a7812 */ /* 0x040fe400078ec0ff */
[----:B------:R-:W-:Y:S02]  /*2390*/  ISETP.NE.AND P2, PT, R6, 0x3, PT ;  /* 0x000000030600780c */ /* 0x000fe40003f45270 */
[----:B------:R-:W-:Y:S02]  /*23a0*/  LOP3.LUT R6, R5, R22, RZ, 0xfc, !PT ;  /* 0x0000001605067212 */ /* 0x000fe400078efcff */
[----:B------:R-:W-:Y:S02]  /*23b0*/  SEL R5, RZ, 0x80, P4 ;  /* 0x00000080ff057807 */ /* 0x000fe40002000000 */
[----:B------:R-:W-:-:S02]  /*23c0*/  ISETP.NE.AND P4, PT, R10, 0x2, PT ;  /* 0x000000020a00780c */ /* 0x000fc40003f85270 */
[----:B------:R-:W-:Y:S02]  /*23d0*/  @P1 SHF.R.U32.HI R10, RZ, 0x14, R18 ;  /* 0x00000014ff0a1819 */ /* 0x000fe40000011612 */
[----:B------:R-:W-:Y:S02]  /*23e0*/  @P1 LOP3.LUT R22, R21, 0x1, RZ, 0xc0, !PT ;  /* 0x0000000115161812 */ /* 0x000fe400078ec0ff */
[----:B------:R-:W-:Y:S01]  /*23f0*/  @P1 LOP3.LUT R21, R10, 0x1, RZ, 0xc0, !PT ;  /* 0x000000010a151812 */ /* 0x000fe200078ec0ff */
[----:B------:R-:W-:Y:S01]  /*2400*/  IMAD.MOV.U32 R10, RZ, RZ, RZ ;  /* 0x000000ffff0a7224 */ /* 0x000fe200078e00ff */
[----:B------:R-:W-:Y:S02]  /*2410*/  LOP3.LUT R6, R5, R6, RZ, 0xfc, !PT ;  /* 0x0000000605067212 */ /* 0x000fe400078efcff */
[----:B------:R-:W-:Y:S02]  /*2420*/  @P1 IADD3 R10, PT, PT, R21, R22, R24 ;  /* 0x00000016150a1210 */ /* 0x000fe40007ffe018 */
[----:B------:R-:W-:-:S02]  /*2430*/  SHF.R.U32.HI R21, RZ, 0x14, R36 ;  /* 0x00000014ff157819 */ /* 0x000fc40000011624 */
[--C-:B------:R-:W-:Y:S02]  /*2440*/  @!P0 SHF.R.U32.HI R22, RZ, 0x12, R16.reuse ;  /* 0x00000012ff168819 */ /* 0x100fe40000011610 */
[----:B------:R-:W-:Y:S02]  /*2450*/  LOP3.LUT R21, R21, 0x1, RZ, 0xc0, !PT ;  /* 0x0000000115157812 */ /* 0x000fe400078ec0ff */
[----:B------:R-:W-:Y:S02]  /*2460*/  @!P0 SHF.R.U32.HI R24, RZ, 0x13, R16 ;  /* 0x00000013ff188819 */ /* 0x000fe40000011610 */
[----:B------:R-:W-:Y:S02]  /*2470*/  @!P0 LOP3.LUT R25, R22, 0x1, RZ, 0xc0, !PT ;  /* 0x0000000116198812 */ /* 0x000fe400078ec0ff */
[----:B------:R-:W-:Y:S02]  /*2480*/  IADD3 R10, PT, PT, R10, R21, R26 ;  /* 0x000000150a0a7210 */ /* 0x000fe40007ffe01a */
[----:B------:R-:W-:-:S02]  /*2490*/  @!P0 LOP3.LUT R22, R24, 0x1, RZ, 0xc0, !PT ;  /* 0x0000000118168812 */ /* 0x000fc400078ec0ff */
[----:B------:R-:W-:Y:S02]  /*24a0*/  @!P0 SHF.R.U32.HI R24, RZ, 0x14, R16 ;  /* 0x00000014ff188819 */ /* 0x000fe40000011610 */
[----:B------:R-:W-:Y:S02]  /*24b0*/  @!P0 IADD3 R22, PT, PT, R10, R25, R22 ;  /* 0x000000190a168210 */ /* 0x000fe40007ffe016 */
[----:B------:R-:W-:Y:S02]  /*24c0*/  SEL R5, RZ, 0xffffffff, P2 ;  /* 0xffffffffff057807 */ /* 0x000fe40001000000 */
[----:B------:R-:W-:Y:S02]  /*24d0*/  LOP3.LUT P2, RZ, R36, 0x40000, RZ, 0xc0, !PT ;  /* 0x0004000024ff7812 */ /* 0x000fe4000784c0ff */
[----:B------:R-:W-:Y:S02]  /*24e0*/  @!P0 LOP3.LUT R25, R24, 0x1, RZ, 0xc0, !PT ;  /* 0x0000000118198812 */ /* 0x000fe400078ec0ff */
[----:B------:R-:W-:-:S02]  /*24f0*/  @P1 SHF.R.U32.HI R24, RZ, 0x14, R18 ;  /* 0x00000014ff181819 */ /* 0x000fc40000011612 */
[----:B------:R-:W-:Y:S01]  /*2500*/  @P1 SHF.R.U32.HI R26, RZ, 0x15, R18 ;  /* 0x00000015ff1a1819 */ /* 0x000fe20000011612 */
[----:B------:R-:W-:Y:S01]  /*2510*/  @!P0 IMAD.IADD R10, R22, 0x1, R25 ;  /* 0x00000001160a8824 */ /* 0x000fe200078e0219 */
[----:B------:R-:W-:Y:S02]  /*2520*/  @P1 LOP3.LUT R24, R24, 0x1, RZ, 0xc0, !PT ;  /* 0x0000000118181812 */ /* 0x000fe400078ec0ff */
[----:B------:R-:W-:Y:S02]  /*2530*/  @P1 LOP3.LUT R26, R26, 0x1, RZ, 0xc0, !PT ;  /* 0x000000011a1a1812 */ /* 0x000fe400078ec0ff */
[----:B------:R-:W-:Y:S02]  /*2540*/  LOP3.LUT R22, R10, 0x3e, RZ, 0xc0, !PT ;  /* 0x0000003e0a167812 */ /* 0x000fe400078ec0ff */
[----:B------:R-:W-:Y:S02]  /*2550*/  @P2 SEL R5, RZ, 0xffffffff, P4 ;  /* 0xffffffffff052807 */ /* 0x000fe40002000000 */
[----:B------:R-:W-:-:S02]  /*2560*/  ISETP.NE.AND P2, PT, R22, 0x2, PT ;  /* 0x000000021600780c */ /* 0x000fc40003f45270 */
[----:B------:R-:W-:Y:S02]  /*2570*/  ISETP.NE.AND P4, PT, R10, 0x3, PT ;  /* 0x000000030a00780c */ /* 0x000fe40003f85270 */
[--C-:B------:R-:W-:Y:S02]  /*2580*/  @P1 SHF.R.U32.HI R22, RZ, 0x13, R18.reuse ;  /* 0x00000013ff161819 */ /* 0x100fe40000011612 */
[----:B------:R-:W-:Y:S02]  /*2590*/  @P1 SHF.R.U32.HI R10, RZ, 0x15, R18 ;  /* 0x00000015ff0a1819 */ /* 0x000fe40000011612 */
        /* <DEDUP_REMOVED lines=10> */
[--C-:B------:R-:W-:Y:S02]  /*2640*/  @!P0 SHF.R.U32.HI R10, RZ, 0x13, R16.reuse ;  /* 0x00000013ff0a8819 */ /* 0x100fe40000011610 */
[----:B------:R-:W-:Y:S02]  /*2650*/  @!P0 SHF.R.U32.HI R25, RZ, 0x15, R16 ;  /* 0x00000015ff198819 */ /* 0x000fe40000011610 */
[----:B------:R-:W-:Y:S02]  /*2660*/  @!P0 LOP3.LUT R10, R10, 0x1, RZ, 0xc0, !PT ;  /* 0x000000010a0a8812 */ /* 0x000fe400078ec0ff */
[----:B------:R-:W-:Y:S02]  /*2670*/  @!P0 LOP3.LUT R25, R25, 0x1, RZ, 0xc0, !PT ;  /* 0x0000000119198812 */ /* 0x000fe400078ec0ff */
[----:B------:R-:W-:Y:S02]  /*2680*/  @!P0 IADD3 R22, PT, PT, R7, R10, R22 ;  /* 0x0000000a07168210 */ /* 0x000fe40007ffe016 */
[----:B------:R-:W-:-:S02]  /*2690*/  SEL R10, RZ, 0xffffffff, P4 ;  /* 0xffffffffff0a7807 */ /* 0x000fc40002000000 */
[----:B------:R-:W-:Y:S01]  /*26a0*/  LOP3.LUT P4, RZ, R36, 0x80000, RZ, 0xc0, !PT ;  /* 0x0008000024ff7812 */ /* 0x000fe2000788c0ff */
[----:B------:R-:W-:-:S05]  /*26b0*/  @!P0 IMAD.IADD R7, R22, 0x1, R25 ;  /* 0x0000000116078824 */ /* 0x000fca00078e0219 */
[----:B------:R-:W-:-:S07]  /*26c0*/  LOP3.LUT R22, R7, 0x3e, RZ, 0xc0, !PT ;  /* 0x0000003e07167812 */ /* 0x000fce00078ec0ff */
[----:B------:R-:W-:Y:S02]  /*26d0*/  @P4 SEL R10, RZ, 0xffffffff, P2 ;  /* 0xffffffffff0a4807 */ /* 0x000fe40001000000 */
[----:B------:R-:W-:Y:S02]  /*26e0*/  ISETP.NE.AND P2, PT, R22, 0x2, PT ;  /* 0x000000021600780c */ /* 0x000fe40003f45270 */
[----:B------:R-:W-:Y:S02]  /*26f0*/  ISETP.NE.AND P4, PT, R7, 0x3, PT ;  /* 0x000000030700780c */ /* 0x000fe40003f85270 */
[--C-:B------:R-:W-:Y:S02]  /*2700*/  @P1 SHF.R.U32.HI R22, RZ, 0x14, R18.reuse ;  /* 0x00000014ff161819 */ /* 0x100fe40000011612 */
[----:B------:R-:W-:Y:S02]  /*2710*/  @P1 SHF.R.U32.HI R7, RZ, 0x16, R18 ;  /* 0x00000016ff071819 */ /* 0x000fe40000011612 */
[----:B------:R-:W-:-:S02]  /*2720*/  @P1 LOP3.LUT R25, R22, 0x1, RZ, 0xc0, !PT ;  /* 0x0000000116191812 */ /* 0x000fc400078ec0ff */
[----:B------:R-:W-:Y:S01]  /*2730*/  @P1 LOP3.LUT R22, R7, 0x1, RZ, 0xc0, !PT ;  /* 0x0000000107161812 */ /* 0x000fe200078ec0ff */
[----:B------:R-:W-:Y:S01]  /*2740*/  IMAD.MOV.U32 R7, RZ, RZ, RZ ;  /* 0x000000ffff077224 */ /* 0x000fe200078e00ff */
[----:B------:R-:W-:Y:S02]  /*2750*/  LOP3.LUT R10, R10, 0x1, RZ, 0xc0, !PT ;  /* 0x000000010a0a7812 */ /* 0x000fe400078ec0ff */
[----:B------:R-:W-:Y:S02]  /*2760*/  @P1 IADD3 R7, PT, PT, R22, R25, R26 ;  /* 0x0000001916071210 */ /* 0x000fe40007ffe01a */
[----:B------:R-:W-:Y:S02]  /*2770*/  SHF.R.U32.HI R26, RZ, 0x16, R36 ;  /* 0x00000016ff1a7819 */ /* 0x000fe40000011624 */
[----:B------:R-:W-:Y:S02]  /*2780*/  @!P0 SHF.R.U32.HI R22, RZ, 0x15, R16 ;  /* 0x00000015ff168819 */ /* 0x000fe40000011610 */
[----:B------:R-:W-:-:S02]  /*2790*/  LOP3.LUT R26, R26, 0x1, RZ, 0xc0, !PT ;  /* 0x000000011a1a7812 */ /* 0x000fc400078ec0ff */
[--C-:B------:R-:W-:Y:S02]  /*27a0*/  @!P0 SHF.R.U32.HI R25, RZ, 0x16, R16.reuse ;  /* 0x00000016ff198819 */ /* 0x100fe40000011610 */
[----:B------:R-:W-:Y:S02]  /*27b0*/  IADD3 R7, PT, PT, R7, R26, R21 ;  /* 0x0000001a07077210 */ /* 0x000fe40007ffe015 */
[----:B------:R-:W-:-:S04]  /*27c0*/  @!P0 SHF.R.U32.HI R21, RZ, 0x14, R16 ;  /* 0x00000014ff158819 */ /* 0x000fc80000011610 */
[----:B------:R-:W-:Y:S02]  /*27d0*/  @!P0 LOP3.LUT R28, R21, 0x1, RZ, 0xc0, !PT ;  /* 0x00000001151c8812 */ /* 0x000fe400078ec0ff */
[----:B------:R-:W-:Y:S02]  /*27e0*/  @!P0 LOP3.LUT R21, R22, 0x1, RZ, 0xc0, !PT ;  /* 0x0000000116158812 */ /* 0x000fe400078ec0ff */
[----:B------:R-:W-:Y:S02]  /*27f0*/  SEL R22, RZ, 0xffffffff, P4 ;  /* 0xffffffffff167807 */ /* 0x000fe40002000000 */
[----:B------:R-:W-:Y:S02]  /*2800*/  LOP3.LUT P4, RZ, R36, 0x100000, RZ, 0xc0, !PT ;  /* 0x0010000024ff7812 */ /* 0x000fe4000788c0ff */
[----:B------:R-:W-:Y:S02]  /*2810*/  @!P0 IADD3 R21, PT, PT, R7, R28, R21 ;  /* 0x0000001c07158210 */ /* 0x000fe40007ffe015 */
[----:B------:R-:W-:-:S05]  /*2820*/  @!P0 LOP3.LUT R28, R25, 0x1, RZ, 0xc0, !PT ;  /* 0x00000001191c8812 */ /* 0x000fca00078ec0ff */
[----:B------:R-:W-:Y:S01]  /*2830*/  @!P0 IMAD.IADD R7, R21, 0x1, R28 ;  /* 0x0000000115078824 */ /* 0x000fe200078e021c */
[----:B------:R-:W-:-:S03]  /*2840*/  SHF.R.U32.HI R28, RZ, 0x1a, R36 ;  /* 0x0000001aff1c7819 */ /* 0x000fc60000011624 */
[----:B------:R-:W-:Y:S02]  /*2850*/  @P4 SEL R22, RZ, 0xffffffff, P2 ;  /* 0xffffffffff164807 */ /* 0x000fe40001000000 */
[----:B------:R-:W-:Y:S02]  /*2860*/  LOP3.LUT P2, RZ, R36, 0x200000, RZ, 0xc0, !PT ;  /* 0x0020000024ff7812 */ /* 0x000fe4000784c0ff */
[C---:B------:R-:W-:Y:S02]  /*2870*/  ISETP.NE.AND P4, PT, R7.reuse, 0x3, PT ;  /* 0x000000030700780c */ /* 0x040fe40003f85270 */
[----:B------:R-:W-:Y:S02]  /*2880*/  LOP3.LUT R7, R7, 0x3e, RZ, 0xc0, !PT ;  /* 0x0000003e07077812 */ /* 0x000fe400078ec0ff */
[----:B------:R-:W-:Y:S02]  /*2890*/  SEL R21, RZ, 0xffffffff, P4 ;  /* 0xffffffffff157807 */ /* 0x000fe40002000000 */
[----:B------:R-:W-:-:S02]  /*28a0*/  ISETP.NE.AND P4, PT, R7, 0x2, PT ;  /* 0x000000020700780c */ /* 0x000fc40003f85270 */
[----:B------:R-:W-:Y:S02]  /*28b0*/  @P1 SHF.R.U32.HI R7, RZ, 0x15, R18 ;  /* 0x00000015ff071819 */ /* 0x000fe40000011612 */
[----:B------:R-:W-:Y:S02]  /*28c0*/  LOP3.LUT R28, R28, 0x1, RZ, 0xc0, !PT ;  /* 0x000000011c1c7812 */ /* 0x000fe400078ec0ff */
[----:B------:R-:W-:Y:S02]  /*28d0*/  @P2 SEL R21, RZ, 0xffffffff, P4 ;  /* 0xffffffffff152807 */ /* 0x000fe40002000000 */
[----:B------:R-:W-:Y:S02]  /*28e0*/  ISETP.NE.U32.AND P4, PT, R9, 0x1, PT ;  /* 0x000000010900780c */ /* 0x000fe40003f85070 */
[----:B------:R-:W-:Y:S02]  /*28f0*/  SEL R9, RZ, 0x100, P3 ;  /* 0x00000100ff097807 */ /* 0x000fe40001800000 */
[----:B------:R-:W-:-:S02]  /*2900*/  ISETP.NE.U32.AND P3, PT, R11, 0x1, PT ;  /* 0x000000010b00780c */ /* 0x000fc40003f65070 */
[----:B------:R-:W-:Y:S02]  /*2910*/  LOP3.LUT R9, R9, R6, RZ, 0xfc, !PT ;  /* 0x0000000609097212 */ /* 0x000fe400078efcff */
[----:B------:R-:W-:Y:S02]  /*2920*/  ISETP.NE.U32.AND P2, PT, R8, 0x1, PT ;  /* 0x000000010800780c */ /* 0x000fe40003f45070 */
[--C-:B------:R-:W-:Y:S02]  /*2930*/  @P1 SHF.R.U32.HI R11, RZ, 0x16, R18.reuse ;  /* 0x00000016ff0b1819 */ /* 0x100fe40000011612 */
[----:B------:R-:W-:Y:S02]  /*2940*/  @P1 SHF.R.U32.HI R6, RZ, 0x17, R18 ;  /* 0x00000017ff061819 */ /* 0x000fe40000011612 */
[----:B------:R-:W-:Y:S02]  /*2950*/  SEL R8, RZ, 0x200, P5 ;  /* 0x00000200ff087807 */ /* 0x000fe40002800000 */
[----:B------:R-:W-:-:S02]  /*2960*/  ISETP.NE.U32.AND P5, PT, R14, 0x1, PT ;  /* 0x000000010e00780c */ /* 0x000fc40003fa5070 */
[----:B------:R-:W-:Y:S02]  /*2970*/  @P1 LOP3.LUT R14, R7, 0x1, RZ, 0xc0, !PT ;  /* 0x00000001070e1812 */ /* 0x000fe400078ec0ff */
        /* <DEDUP_REMOVED lines=12> */
[----:B------:R-:W-:Y:S02]  /*2a40*/  SEL R8, RZ, 0x400, P2 ;  /* 0x00000400ff087807 */ /* 0x000fe40001000000 */
[----:B------:R-:W-:Y:S02]  /*2a50*/  @!P0 IADD3 R11, PT, PT, R6, R11, R14 ;  /* 0x0000000b060b8210 */ /* 0x000fe40007ffe00e */
[----:B------:R-:W-:Y:S02]  /*2a60*/  @!P0 SHF.R.U32.HI R14, RZ, 0x17, R16 ;  /* 0x00000017ff0e8819 */ /* 0x000fe40000011610 */
[----:B------:R-:W-:Y:S02]  /*2a70*/  @P1 SHF.R.U32.HI R24, RZ, 0x17, R18 ;  /* 0x00000017ff181819 */ /* 0x000fe40000011612 */
[----:B------:R-:W-:Y:S02]  /*2a80*/  @!P0 LOP3.LUT R14, R14, 0x1, RZ, 0xc0, !PT ;  /* 0x000000010e0e8812 */ /* 0x000fe400078ec0ff */
[----:B------:R-:W-:-:S02]  /*2a90*/  @P1 LOP3.LUT R24, R24, 0x1, RZ, 0xc0, !PT ;  /* 0x0000000118181812 */ /* 0x000fc400078ec0ff */
[----:B------:R-:W-:Y:S01]  /*2aa0*/  LOP3.LUT R22, R22, 0x1, RZ, 0xc0, !PT ;  /* 0x0000000116167812 */ /* 0x000fe200078ec0ff */
[----:B------:R-:W-:Y:S01]  /*2ab0*/  @!P0 IMAD.IADD R6, R11, 0x1, R14 ;  /* 0x000000010b068824 */ /* 0x000fe200078e020e */
[----:B------:R-:W-:Y:S02]  /*2ac0*/  SEL R11, RZ, 0x800, P4 ;  /* 0x00000800ff0b7807 */ /* 0x000fe40002000000 */
[----:B------:R-:W-:Y:S02]  /*2ad0*/  LOP3.LUT R21, R21, 0x1, RZ, 0xc0, !PT ;  /* 0x0000000115157812 */ /* 0x000fe400078ec0ff */
[C---:B------:R-:W-:Y:S02]  /*2ae0*/  LOP3.LUT R14, R6.reuse, 0x3e, RZ, 0xc0, !PT ;  /* 0x0000003e060e7812 */ /* 0x040fe400078ec0ff */
[----:B------:R-:W-:Y:S02]  /*2af0*/  ISETP.NE.AND P2, PT, R6, 0x3, PT ;  /* 0x000000030600780c */ /* 0x000fe40003f45270 */
[----:B------:R-:W-:-:S02]  /*2b00*/  LOP3.LUT R6, R8, R9, RZ, 0xfc, !PT ;  /* 0x0000000908067212 */ /* 0x000fc400078efcff */
[--C-:B------:R-:W-:Y:S02]  /*2b10*/  @P1 SHF.R.U32.HI R9, RZ, 0x16, R18.reuse ;  /* 0x00000016ff091819 */ /* 0x100fe40000011612 */
[----:B------:R-:W-:Y:S02]  /*2b20*/  @P1 SHF.R.U32.HI R8, RZ, 0x18, R18 ;  /* 0x00000018ff081819 */ /* 0x000fe40000011612 */
[----:B------:R-:W-:Y:S02]  /*2b30*/  ISETP.NE.AND P4, PT, R14, 0x2, PT ;  /* 0x000000020e00780c */ /* 0x000fe40003f85270 */
[----:B------:R-:W-:Y:S02]  /*2b40*/  @P1 LOP3.LUT R14, R9, 0x1, RZ, 0xc0, !PT ;  /* 0x00000001090e1812 */ /* 0x000fe400078ec0ff */
[----:B------:R-:W-:Y:S01]  /*2b50*/  @P1 LOP3.LUT R9, R8, 0x1, RZ, 0xc0, !PT ;  /* 0x0000000108091812 */ /* 0x000fe200078ec0ff */
[----:B------:R-:W-:Y:S01]  /*2b60*/  IMAD.MOV.U32 R8, RZ, RZ, RZ ;  /* 0x000000ffff087224 */ /* 0x000fe200078e00ff */
[----:B------:R-:W-:-:S02]  /*2b70*/  LOP3.LUT R6, R11, R6, RZ, 0xfc, !PT ;  /* 0x000000060b067212 */ /* 0x000fc400078efcff */
        /* <DEDUP_REMOVED lines=9> */
[----:B------:R-:W-:Y:S02]  /*2c10*/  SEL R8, RZ, 0xffffffff, P2 ;  /* 0xffffffffff087807 */ /* 0x000fe40001000000 */
[----:B------:R-:W-:Y:S02]  /*2c20*/  @!P0 IADD3 R14, PT, PT, R26, R25, R14 ;  /* 0x000000191a0e8210 */ /* 0x000fe40007ffe00e */
[----:B------:R-:W-:-:S02]  /*2c30*/  LOP3.LUT P2, RZ, R36, 0x400000, RZ, 0xc0, !PT ;  /* 0x0040000024ff7812 */ /* 0x000fc4000784c0ff */
[----:B------:R-:W-:Y:S02]  /*2c40*/  @!P0 LOP3.LUT R11, R11, 0x1, RZ, 0xc0, !PT ;  /* 0x000000010b0b8812 */ /* 0x000fe400078ec0ff */
[----:B------:R-:W-:-:S03]  /*2c50*/  @P1 SHF.R.U32.HI R24, RZ, 0x18, R18 ;  /* 0x00000018ff181819 */ /* 0x000fc60000011612 */
[----:B------:R-:W-:Y:S01]  /*2c60*/  @!P0 IMAD.IADD R26, R14, 0x1, R11 ;  /* 0x000000010e1a8824 */ /* 0x000fe200078e020b */
[--C-:B------:R-:W-:Y:S02]  /*2c70*/  @P1 SHF.R.U32.HI R14, RZ, 0x17, R18.reuse ;  /* 0x00000017ff0e1819 */ /* 0x100fe40000011612 */
[----:B------:R-:W-:Y:S02]  /*2c80*/  @P1 LOP3.LUT R24, R24, 0x1, RZ, 0xc0, !PT ;  /* 0x0000000118181812 */ /* 0x000fe400078ec0ff */
[----:B------:R-:W-:Y:S02]  /*2c90*/  LOP3.LUT R11, R26, 0x3e, RZ, 0xc0, !PT ;  /* 0x0000003e1a0b7812 */ /* 0x000fe400078ec0ff */
[----:B------:R-:W-:Y:S02]  /*2ca0*/  @P2 SEL R8, RZ, 0xffffffff, P4 ;  /* 0xffffffffff082807 */ /* 0x000fe40002000000 */
[----:B------:R-:W-:Y:S02]  /*2cb0*/  ISETP.NE.AND P2, PT, R11, 0x2, PT ;  /* 0x000000020b00780c */ /* 0x000fe40003f45270 */
[----:B------:R-:W-:-:S02]  /*2cc0*/  @P1 SHF.R.U32.HI R11, RZ, 0x19, R18 ;  /* 0x00000019ff0b1819 */ /* 0x000fc40000011612 */
[----:B------:R-:W-:Y:S02]  /*2cd0*/  @P1 LOP3.LUT R25, R14, 0x1, RZ, 0xc0, !PT ;  /* 0x000000010e191812 */ /* 0x000fe400078ec0ff */
[----:B------:R-:W-:Y:S01]  /*2ce0*/  @P1 LOP3.LUT R14, R11, 0x1, RZ, 0xc0, !PT ;  /* 0x000000010b0e1812 */ /* 0x000fe200078ec0ff */
[----:B------:R-:W-:Y:S01]  /*2cf0*/  IMAD.MOV.U32 R11, RZ, RZ, RZ ;  /* 0x000000ffff0b7224 */ /* 0x000fe200078e00ff */
[----:B------:R-:W-:Y:S02]  /*2d00*/  ISETP.NE.AND P4, PT, R26, 0x3, PT ;  /* 0x000000031a00780c */ /* 0x000fe40003f85270 */
[----:B------:R-:W-:Y:S02]  /*2d10*/  @P1 IADD3 R11, PT, PT, R14, R25, R24 ;  /* 0x000000190e0b1210 */ /* 0x000fe40007ffe018 */
[----:B------:R-:W-:Y:S02]  /*2d20*/  SHF.R.U32.HI R24, RZ, 0x19, R36 ;  /* 0x00000019ff187819 */ /* 0x000fe40000011624 */
[----:B------:R-:W-:-:S02]  /*2d30*/  @!P0 SHF.R.U32.HI R25, RZ, 0x18, R16 ;  /* 0x00000018ff198819 */ /* 0x000fc40000011610 */
[----:B------:R-:W-:Y:S02]  /*2d40*/  LOP3.LUT R24, R24, 0x1, RZ, 0xc0, !PT ;  /* 0x0000000118187812 */ /* 0x000fe400078ec0ff */
[----:B------:R-:W-:Y:S02]  /*2d50*/  LOP3.LUT R8, R8, 0x1, RZ, 0xc0, !PT ;  /* 0x0000000108087812 */ /* 0x000fe400078ec0ff */
[----:B------:R-:W-:Y:S02]  /*2d60*/  IADD3 R7, PT, PT, R11, R24, R7 ;  /* 0x000000180b077210 */ /* 0x000fe40007ffe007 */
[----:B------:R-:W-:-:S04]  /*2d70*/  @!P0 SHF.R.U32.HI R11, RZ, 0x17, R16 ;  /* 0x00000017ff0b8819 */ /* 0x000fc80000011610 */
[----:B------:R-:W-:Y:S02]  /*2d80*/  @!P0 LOP3.LUT R14, R11, 0x1, RZ, 0xc0, !PT ;  /* 0x000000010b0e8812 */ /* 0x000fe400078ec0ff */
[----:B------:R-:W-:Y:S02]  /*2d90*/  @!P0 LOP3.LUT R11, R25, 0x1, RZ, 0xc0, !PT ;  /* 0x00000001190b8812 */ /* 0x000fe400078ec0ff */
[----:B------:R-:W-:Y:S02]  /*2da0*/  @!P0 SHF.R.U32.HI R25, RZ, 0x19, R16 ;  /* 0x00000019ff198819 */ /* 0x000fe40000011610 */
[----:B------:R-:W-:Y:S02]  /*2db0*/  @!P0 IADD3 R11, PT, PT, R7, R14, R11 ;  /* 0x0000000e070b8210 */ /* 0x000fe40007ffe00b */
[----:B------:R-:W-:Y:S02]  /*2dc0*/  SEL R14, RZ, 0xffffffff, P4 ;  /* 0xffffffffff0e7807 */ /* 0x000fe40002000000 */
[----:B------:R-:W-:-:S02]  /*2dd0*/  LOP3.LUT P4, RZ, R36, 0x800000, RZ, 0xc0, !PT ;  /* 0x0080000024ff7812 */ /* 0x000fc4000788c0ff */
[----:B------:R-:W-:Y:S02]  /*2de0*/  @!P0 LOP3.LUT R26, R25, 0x1, RZ, 0xc0, !PT ;  /* 0x00000001191a8812 */ /* 0x000fe400078ec0ff */
[----:B------:R-:W-:-:S03]  /*2df0*/  @P1 SHF.R.U32.HI R25, RZ, 0x19, R18 ;  /* 0x00000019ff191819 */ /* 0x000fc60000011612 */
[----:B------:R-:W-:Y:S01]  /*2e00*/  @!P0 IMAD.IADD R7, R11, 0x1, R26 ;  /* 0x000000010b078824 */ /* 0x000fe200078e021a */
[----:B------:R-:W-:-:S04]  /*2e10*/  @P1 LOP3.LUT R25, R25, 0x1, RZ, 0xc0, !PT ;  /* 0x0000000119191812 */ /* 0x000fc800078ec0ff */
[----:B------:R-:W-:Y:S02]  /*2e20*/  LOP3.LUT R11, R7, 0x3e, RZ, 0xc0, !PT ;  /* 0x0000003e070b7812 */ /* 0x000fe400078ec0ff */
[----:B------:R-:W-:Y:S02]  /*2e30*/  @P4 SEL R14, RZ, 0xffffffff, P2 ;  /* 0xffffffffff0e4807 */ /* 0x000fe40001000000 */
[----:B------:R-:W-:Y:S02]  /*2e40*/  ISETP.NE.AND P2, PT, R11, 0x2, PT ;  /* 0x000000020b00780c */ /* 0x000fe40003f45270 */
[----:B------:R-:W-:Y:S02]  /*2e50*/  ISETP.NE.AND P4, PT, R7, 0x3, PT ;  /* 0x000000030700780c */ /* 0x000fe40003f85270 */
[--C-:B------:R-:W-:Y:S02]  /*2e60*/  @P1 SHF.R.U32.HI R11, RZ, 0x18, R18.reuse ;  /* 0x00000018ff0b1819 */ /* 0x100fe40000011612 */
[----:B------:R-:W-:-:S02]  /*2e70*/  @P1 SHF.R.U32.HI R7, RZ, 0x1a, R18 ;  /* 0x0000001aff071819 */ /* 0x000fc40000011612 */
[----:B------:R-:W-:Y:S02]  /*2e80*/  @P1 LOP3.LUT R26, R11, 0x1, RZ, 0xc0, !PT ;  /* 0x000000010b1a1812 */ /* 0x000fe400078ec0ff */
[----:B------:R-:W-:Y:S01]  /*2e90*/  @P1 LOP3.LUT R11, R7, 0x1, RZ, 0xc0, !PT ;  /* 0x00000001070b1812 */ /* 0x000fe200078ec0ff */
[----:B------:R-:W-:Y:S01]  /*2ea0*/  IMAD.MOV.U32 R7, RZ, RZ, RZ ;  /* 0x000000ffff077224 */ /* 0x000fe200078e00ff */
[----:B------:R-:W-:Y:S02]  /*2eb0*/  LOP3.LUT R14, R14, 0x1, RZ, 0xc0, !PT ;  /* 0x000000010e0e7812 */ /* 0x000fe400078ec0ff */
[----:B------:R-:W-:Y:S02]  /*2ec0*/  @P1 IADD3 R7, PT, PT, R11, R26, R25 ;  /* 0x0000001a0b071210 */ /* 0x000fe40007ffe019 */
[----:B------:R-:W-:Y:S02]  /*2ed0*/  @!P0 SHF.R.U32.HI R11, RZ, 0x19, R16 ;  /* 0x00000019ff0b8819 */ /* 0x000fe40000011610 */
[----:B------:R-:W-:-:S02]  /*2ee0*/  IADD3 R7, PT, PT, R7, R28, R9 ;  /* 0x0000001c07077210 */ /* 0x000fc40007ffe009 */
[--C-:B------:R-:W-:Y:S02]  /*2ef0*/  @!P0 SHF.R.U32.HI R9, RZ, 0x18, R16.reuse ;  /* 0x00000018ff098819 */ /* 0x100fe40000011610 */
[----:B------:R-:W-:Y:S02]  /*2f00*/  SEL R26, RZ, 0xffffffff, P4 ;  /* 0xffffffffff1a7807 */ /* 0x000fe40002000000 */
[----:B------:R-:W-:Y:S02]  /*2f10*/  LOP3.LUT P4, RZ, R36, 0x1000000, RZ, 0xc0, !PT ;  /* 0x0100000024ff7812 */ /* 0x000fe4000788c0ff */
[----:B------:R-:W-:Y:S02]  /*2f20*/  @!P0 LOP3.LUT R30, R9, 0x1, RZ, 0xc0, !PT ;  /* 0x00000001091e8812 */ /* 0x000fe400078ec0ff */
[----:B------:R-:W-:Y:S02]  /*2f30*/  @!P0 LOP3.LUT R9, R11, 0x1, RZ, 0xc0, !PT ;  /* 0x000000010b098812 */ /* 0x000fe400078ec0ff */
[----:B------:R-:W-:-:S02]  /*2f40*/  @!P0 SHF.R.U32.HI R11, RZ, 0x1a, R16 ;  /* 0x0000001aff0b8819 */ /* 0x000fc40000011610 */
[----:B------:R-:W-:Y:S02]  /*2f50*/  @!P0 IADD3 R9, PT, PT, R7, R30, R9 ;  /* 0x0000001e07098210 */ /* 0x000fe40007ffe009 */
[----:B------:R-:W-:-:S03]  /*2f60*/  @!P0 LOP3.LUT R30, R11, 0x1, RZ, 0xc0, !PT ;  /* 0x000000010b1e8812 */ /* 0x000fc600078ec0ff */
[----:B------:R-:W-:Y:S02]  /*2f70*/  @P4 SEL R26, RZ, 0xffffffff, P2 ;  /* 0xffffffffff1a4807 */ /* 0x000fe40001000000 */
[----:B------:R-:W-:Y:S01]  /*2f80*/  @!P0 IMAD.IADD R7, R9, 0x1, R30 ;  /* 0x0000000109078824 */ /* 0x000fe200078e021e */
[----:B------:R-:W-:Y:S02]  /*2f90*/  LOP3.LUT P2, RZ, R36, 0x2000000, RZ, 0xc0, !PT ;  /* 0x0200000024ff7812 */ /* 0x000fe4000784c0ff */
[----:B------:R-:W-:Y:S02]  /*2fa0*/  SEL R9, RZ, 0x1000, P3 ;  /* 0x00001000ff097807 */ /* 0x000fe40001800000 */
[C---:B------:R-:W-:Y:S02]  /*2fb0*/  ISETP.NE.AND P4, PT, R7.reuse, 0x3, PT ;  /* 0x000000030700780c */ /* 0x040fe40003f85270 */
[----:B------:R-:W-:Y:S02]  /*2fc0*/  LOP3.LUT R7, R7, 0x3e, RZ, 0xc0, !PT ;  /* 0x0000003e07077812 */ /* 0x000fe400078ec0ff */
[----:B------:R-:W-:-:S02]  /*2fd0*/  SEL R25, RZ, 0xffffffff, P4 ;  /* 0xffffffffff197807 */ /* 0x000fc40002000000 */
[----:B------:R-:W-:Y:S02]  /*2fe0*/  ISETP.NE.AND P4, PT, R7, 0x2, PT ;  /* 0x000000020700780c */ /* 0x000fe40003f85270 */
[----:B------:R-:W-:Y:S02]  /*2ff0*/  SEL R7, RZ, 0x2000, P5 ;  /* 0x00002000ff077807 */ /* 0x000fe40002800000 */
[----:B------:R-:W-:Y:S02]  /*3000*/  @P2 SEL R25, RZ, 0xffffffff, P4 ;  /* 0xffffffffff192807 */ /* 0x000fe40002000000 */
[----:B------:R-:W-:Y:S02]  /*3010*/  ISETP.NE.U32.AND P2, PT, R12, 0x1, PT ;  /* 0x000000010c00780c */ /* 0x000fe40003f45070 */
[----:B------:R-:W-:Y:S02]  /*3020*/  ISETP.NE.U32.AND P4, PT, R13, 0x1, PT ;  /* 0x000000010d00780c */ /* 0x000fe40003f85070 */
[----:B------:R-:W-:-:S02]  /*3030*/  LOP3.LUT R12, R9, R6, RZ, 0xfc, !PT ;  /* 0x00000006090c7212 */ /* 0x000fc400078efcff */
[--C-:B------:R-:W-:Y:S02]  /*3040*/  @P1 SHF.R.U32.HI R9, RZ, 0x19, R18.reuse ;  /* 0x00000019ff091819 */ /* 0x100fe40000011612 */
[--C-:B------:R-:W-:Y:S02]  /*3050*/  @P1 SHF.R.U32.HI R13, RZ, 0x1a, R18.reuse ;  /* 0x0000001aff0d1819 */ /* 0x100fe40000011612 */
[----:B------:R-:W-:Y:S02]  /*3060*/  @P1 SHF.R.U32.HI R6, RZ, 0x1b, R18 ;  /* 0x0000001bff061819 */ /* 0x000fe40000011612 */
[----:B------:R-:W-:Y:S01]  /*3070*/  @P1 LOP3.LUT R11, R9, 0x1, RZ, 0xc0, !PT ;  /* 0x00000001090b1812 */ /* 0x000fe200078ec0ff */
[----:B------:R-:W-:Y:S01]  /*3080*/  IMAD.MOV.U32 R9, RZ, RZ, RZ ;  /* 0x000000ffff097224 */ /* 0x000fe200078e00ff */
[----:B------:R-:W-:Y:S02]  /*3090*/  @P1 LOP3.LUT R13, R13, 0x1, RZ, 0xc0, !PT ;  /* 0x000000010d0d1812 */ /* 0x000fe400078ec0ff */
[----:B------:R-:W-:-:S02]  /*30a0*/  @P1 LOP3.LUT R6, R6, 0x1, RZ, 0xc0, !PT ;  /* 0x0000000106061812 */ /* 0x000fc400078ec0ff */
[----:B------:R-:W-:Y:S02]  /*30b0*/  ISETP.NE.U32.AND P5, PT, R20, 0x1, PT ;  /* 0x000000011400780c */ /* 0x000fe40003fa5070 */
[----:B------:R-:W-:Y:S02]  /*30c0*/  @P1 IADD3 R9, PT, PT, R6, R11, R13 ;  /* 0x0000000b06091210 */ /* 0x000fe40007ffe00d */
[----:B------:R-:W-:Y:S02]  /*30d0*/  SHF.R.U32.HI R6, RZ, 0x1b, R36 ;  /* 0x0000001bff067819 */ /* 0x000fe40000011624 */
[--C-:B------:R-:W-:Y:S02]  /*30e0*/  @!P0 SHF.R.U32.HI R11, RZ, 0x19, R16.reuse ;  /* 0x00000019ff0b8819 */ /* 0x100fe40000011610 */
[----:B------:R-:W-:Y:S02]  /*30f0*/  LOP3.LUT R6, R6, 0x1, RZ, 0xc0, !PT ;  /* 0x0000000106067812 */ /* 0x000fe400078ec0ff */
[----:B------:R-:W-:-:S02]  /*3100*/  @!P0 SHF.R.U32.HI R13, RZ, 0x1a, R16 ;  /* 0x0000001aff0d8819 */ /* 0x000fc40000011610 */
[----:B------:R-:W-:Y:S02]  /*3110*/  @!P0 LOP3.LUT R20, R11, 0x1, RZ, 0xc0, !PT ;  /* 0x000000010b148812 */ /* 0x000fe400078ec0ff */
[----:B------:R-:W-:Y:S02]  /*3120*/  IADD3 R9, PT, PT, R9, R6, R24 ;  /* 0x0000000609097210 */ /* 0x000fe40007ffe018 */
[----:B------:R-:W-:Y:S02]  /*3130*/  @!P0 LOP3.LUT R11, R13, 0x1, RZ, 0xc0, !PT ;  /* 0x000000010d0b8812 */ /* 0x000fe400078ec0ff */
[----:B------:R-:W-:Y:S02]  /*3140*/  @!P0 SHF.R.U32.HI R13, RZ, 0x1b, R16 ;  /* 0x0000001bff0d8819 */ /* 0x000fe40000011610 */
[----:B------:R-:W-:Y:S02]  /*3150*/  @!P0 IADD3 R11, PT, PT, R9, R20, R11 ;  /* 0x00000014090b8210 */ /* 0x000fe40007ffe00b */
[----:B------:R-:W-:-:S02]  /*3160*/  @!P0 LOP3.LUT R20, R13, 0x1, RZ, 0xc0, !PT ;  /* 0x000000010d148812 */ /* 0x000fc400078ec0ff */
[----:B------:R-:W-:Y:S02]  /*3170*/  LOP3.LUT R12, R7, R12, RZ, 0xfc, !PT ;  /* 0x0000000c070c7212 */ /* 0x000fe400078efcff */
[----:B------:R-:W-:Y:S01]  /*3180*/  SEL R7, RZ, 0x4000, P2 ;  /* 0x00004000ff077807 */ /* 0x000fe20001000000 */
[----:B------:R-:W-:Y:S01]  /*3190*/  @!P0 IMAD.IADD R9, R11, 0x1, R20 ;  /* 0x000000010b098824 */ /* 0x000fe200078e0214 */
[----:B------:R-:W-:Y:S02]  /*31a0*/  @P1 SHF.R.U32.HI R13, RZ, 0x1b, R18 ;  /* 0x0000001bff0d1819 */ /* 0x000fe40000011612 */
[----:B------:R-:W-:Y:S02]  /*31b0*/  ISETP.NE.U32.AND P3, PT, R15, 0x1, PT ;  /* 0x000000010f00780c */ /* 0x000fe40003f65070 */
[C---:B------:R-:W-:Y:S02]  /*31c0*/  LOP3.LUT R11, R9.reuse, 0x3e, RZ, 0xc0, !PT ;  /* 0x0000003e090b7812 */ /* 0x040fe400078ec0ff */
[----:B------:R-:W-:-:S02]  /*31d0*/  ISETP.NE.AND P2, PT, R9, 0x3, PT ;  /* 0x000000030900780c */ /* 0x000fc40003f45270 */
[----:B------:R-:W-:Y:S02]  /*31e0*/  LOP3.LUT R9, R7, R12, RZ, 0xfc, !PT ;  /* 0x0000000c07097212 */ /* 0x000fe400078efcff */
[----:B------:R-:W-:Y:S02]  /*31f0*/  SEL R12, RZ, 0x8000, P4 ;  /* 0x00008000ff0c7807 */ /* 0x000fe40002000000 */
[----:B------:R-:W-:Y:S02]  /*3200*/  ISETP.NE.AND P4, PT, R11, 0x2, PT ;  /* 0x000000020b00780c */ /* 0x000fe40003f85270 */
[--C-:B------:R-:W-:Y:S02]  /*3210*/  @P1 SHF.R.U32.HI R11, RZ, 0x1a, R18.reuse ;  /* 0x0000001aff0b1819 */ /* 0x100fe40000011612 */
[----:B------:R-:W-:Y:S02]  /*3220*/  @P1 SHF.R.U32.HI R7, RZ, 0x1c, R18 ;  /* 0x0000001cff071819 */ /* 0x000fe40000011612 */
[----:B------:R-:W-:-:S02]  /*3230*/  @P1 LOP3.LUT R20, R11, 0x1, RZ, 0xc0, !PT ;  /* 0x000000010b141812 */ /* 0x000fc400078ec0ff */
[----:B------:R-:W-:Y:S02]  /*3240*/  @P1 LOP3.LUT R13, R13, 0x1, RZ, 0xc0, !PT ;  /* 0x000000010d0d1812 */ /* 0x000fe400078ec0ff */
[----:B------:R-:W-:Y:S01]  /*3250*/  @P1 LOP3.LUT R11, R7, 0x1, RZ, 0xc0, !PT ;  /* 0x00000001070b1812 */ /* 0x000fe200078ec0ff */
[----:B------:R-:W-:Y:S01]  /*3260*/  IMAD.MOV.U32 R7, RZ, RZ, RZ ;  /* 0x000000ffff077224 */ /* 0x000fe200078e00ff */
[----:B------:R-:W-:Y:S02]  /*3270*/  @!P0 SHF.R.U32.HI R15, RZ, 0x1b, R16 ;  /* 0x0000001bff0f8819 */ /* 0x000fe40000011610 */
[----:B------:R-:W-:Y:S02]  /*3280*/  @P1 IADD3 R7, PT, PT, R11, R20, R13 ;  /* 0x000000140b071210 */ /* 0x000fe40007ffe00d */
[----:B------:R-:W-:Y:S02]  /*3290*/  SHF.R.U32.HI R11, RZ, 0x1c, R36 ;  /* 0x0000001cff0b7819 */ /* 0x000fe40000011624 */
[----:B------:R-:W-:-:S02]  /*32a0*/  @!P0 SHF.R.U32.HI R13, RZ, 0x1a, R16 ;  /* 0x0000001aff0d8819 */ /* 0x000fc40000011610 */
[----:B------:R-:W-:Y:S02]  /*32b0*/  LOP3.LUT R11, R11, 0x1, RZ, 0xc0, !PT ;  /* 0x000000010b0b7812 */ /* 0x000fe400078ec0ff */
[----:B------:R-:W-:Y:S02]  /*32c0*/  @!P0 LOP3.LUT R20, R13, 0x1, RZ, 0xc0, !PT ;  /* 0x000000010d148812 */ /* 0x000fe400078ec0ff */
[----:B------:R-:W-:Y:S02]  /*32d0*/  IADD3 R7, PT, PT, R7, R11, R28 ;  /* 0x0000000b07077210 */ /* 0x000fe40007ffe01c */
[----:B------:R-:W-:Y:S02]  /*32e0*/  @!P0 LOP3.LUT R13, R15, 0x1, RZ, 0xc0, !PT ;  /* 0x000000010f0d8812 */ /* 0x000fe400078ec0ff */
[----:B------:R-:W-:Y:S02]  /*32f0*/  @!P0 SHF.R.U32.HI R15, RZ, 0x1c, R16 ;  /* 0x0000001cff0f8819 */ /* 0x000fe40000011610 */
[----:B------:R-:W-:-:S02]  /*3300*/  LOP3.LUT R9, R12, R9, RZ, 0xfc, !PT ;  /* 0x000000090c097212 */ /* 0x000fc400078efcff */
[----:B------:R-:W-:Y:S02]  /*3310*/  @!P0 IADD3 R13, PT, PT, R7, R20, R13 ;  /* 0x00000014070d8210 */ /* 0x000fe40007ffe00d */
[----:B------:R-:W-:Y:S02]  /*3320*/  SEL R12, RZ, 0xffffffff, P2 ;  /* 0xffffffffff0c7807 */ /* 0x000fe40001000000 */
[----:B------:R-:W-:Y:S02]  /*3330*/  LOP3.LUT P2, RZ, R36, 0x4000000, RZ, 0xc0, !PT ;  /* 0x0400000024ff7812 */ /* 0x000fe4000784c0ff */
[----:B------:R-:W-:Y:S02]  /*3340*/  @!P0 LOP3.LUT R20, R15, 0x1, RZ, 0xc0, !PT ;  /* 0x000000010f148812 */ /* 0x000fe400078ec0ff */
[----:B------:R-:W-:Y:S02]  /*3350*/  @P1 SHF.R.U32.HI R15, RZ, 0x1c, R18 ;  /* 0x0000001cff0f1819 */ /* 0x000fe40000011612 */
[----:B------:R-:W-:Y:S01]  /*3360*/  SEL R28, RZ, 0x10000, P3 ;  /* 0x00010000ff1c7807 */ /* 0x000fe20001800000 */
[----:B------:R-:W-:Y:S01]  /*3370*/  @!P0 IMAD.IADD R7, R13, 0x1, R20 ;  /* 0x000000010d078824 */ /* 0x000fe200078e0214 */
[----:B------:R-:W-:-:S02]  /*3380*/  @P1 LOP3.LUT R15, R15, 0x1, RZ, 0xc0, !PT ;  /* 0x000000010f0f1812 */ /* 0x000fc400078ec0ff */
[----:B------:R-:W-:Y:S02]  /*3390*/  ISETP.NE.U32.AND P3, PT, R22, 0x1, PT ;  /* 0x000000011600780c */ /* 0x000fe40003f65070 */
[C---:B------:R-:W-:Y:S02]  /*33a0*/  LOP3.LUT R13, R7.reuse, 0x3e, RZ, 0xc0, !PT ;  /* 0x0000003e070d7812 */ /* 0x040fe400078ec0ff */
[----:B------:R-:W-:Y:S02]  /*33b0*/  @P2 SEL R12, RZ, 0xffffffff, P4 ;  /* 0xffffffffff0c2807 */ /* 0x000fe40002000000 */
[----:B------:R-:W-:Y:S02]  /*33c0*/  ISETP.NE.AND P4, PT, R7, 0x3, PT ;  /* 0x000000030700780c */ /* 0x000fe40003f85270 */
[----:B------:R-:W-:Y:S02]  /*33d0*/  ISETP.NE.AND P2, PT, R13, 0x2, PT ;  /* 0x000000020d00780c */ /* 0x000fe40003f45270 */
[----:B------:R-:W-:-:S02]  /*33e0*/  @P1 SHF.R.U32.HI R13, RZ, 0x1b, R18 ;  /* 0x0000001bff0d1819 */ /* 0x000fc40000011612 */
[----:B------:R-:W-:Y:S02]  /*33f0*/  @P1 SHF.R.U32.HI R7, RZ, 0x1d, R18 ;  /* 0x0000001dff071819 */ /* 0x000fe40000011612 */
[----:B------:R-:W-:Y:S01]  /*3400*/  @P1 LOP3.LUT R20, R13, 0x1, RZ, 0xc0, !PT ;  /* 0x000000010d141812 */ /* 0x000fe200078ec0ff */
[----:B------:R-:W-:Y:S01]  /*3410*/  IMAD.MOV.U32 R13, RZ, RZ, RZ ;  /* 0x000000ffff0d7224 */ /* 0x000fe200078e00ff */
[----:B------:R-:W-:Y:S02]  /*3420*/  @P1 LOP3.LUT R7, R7, 0x1, RZ, 0xc0, !PT ;  /* 0x0000000107071812 */ /* 0x000fe400078ec0ff */
[----:B------:R-:W-:Y:S02]  /*3430*/  SEL R24, RZ, 0xffffffff, P4 ;  /* 0xffffffffff187807 */ /* 0x000fe40002000000 */
[----:B------:R-:W-:Y:S02]  /*3440*/  @P1 IADD3 R13, PT, PT, R7, R20, R15 ;  /* 0x00000014070d1210 */ /* 0x000fe40007ffe00f */
[----:B------:R-:W-:-:S02]  /*3450*/  SHF.R.U32.HI R7, RZ, 0x1d, R36 ;  /* 0x0000001dff077819 */ /* 0x000fc40000011624 */
[----:B------:R-:W-:Y:S02]  /*3460*/  @!P0 SHF.R.U32.HI R15, RZ, 0x1c, R16 ;  /* 0x0000001cff0f8819 */ /* 0x000fe40000011610 */
[----:B------:R-:W-:Y:S02]  /*3470*/  LOP3.LUT R7, R7, 0x1, RZ, 0xc0, !PT ;  /* 0x0000000107077812 */ /* 0x000fe400078ec0ff */
[----:B------:R-:W-:Y:S02]  /*3480*/  @!P0 LOP3.LUT R15, R15, 0x1, RZ, 0xc0, !PT ;  /* 0x000000010f0f8812 */ /* 0x000fe400078ec0ff */
[----:B------:R-:W-:Y:S02]  /*3490*/  IADD3 R6, PT, PT, R13, R7, R6 ;  /* 0x000000070d067210 */ /* 0x000fe40007ffe006 */
[----:B------:R-:W-:Y:S02]  /*34a0*/  @!P0 SHF.R.U32.HI R13, RZ, 0x1b, R16 ;  /* 0x0000001bff0d8819 */ /* 0x000fe40000011610 */
[----:B------:R-:W-:-:S02]  /*34b0*/  LOP3.LUT P4, RZ, R36, 0x8000000, RZ, 0xc0, !PT ;  /* 0x0800000024ff7812 */ /* 0x000fc4000788c0ff */
[----:B------:R-:W-:Y:S02]  /*34c0*/  @!P0 LOP3.LUT R13, R13, 0x1, RZ, 0xc0, !PT ;  /* 0x000000010d0d8812 */ /* 0x000fe400078ec0ff */
[----:B------:R-:W-:Y:S02]  /*34d0*/  @P1 SHF.R.U32.HI R22, RZ, 0x1, R19 ;  /* 0x00000001ff161819 */ /* 0x000fe40000011613 */
[----:B------:R-:W-:Y:S02]  /*34e0*/  @!P0 IADD3 R13, PT, PT, R6, R13, R15 ;  /* 0x0000000d060d8210 */ /* 0x000fe40007ffe00f */
[----:B------:R-:W-:Y:S02]  /*34f0*/  @!P0 SHF.R.U32.HI R15, RZ, 0x1d, R16 ;  /* 0x0000001dff0f8819 */ /* 0x000fe40000011610 */
[----:B------:R-:W-:Y:S02]  /*3500*/  @P1 LOP3.LUT R22, R22, 0x1, RZ, 0xc0, !PT ;  /* 0x0000000116161812 */ /* 0x000fe400078ec0ff */
[----:B------:R-:W-:-:S02]  /*3510*/  @!P0 LOP3.LUT R20, R15, 0x1, RZ, 0xc0, !PT ;  /* 0x000000010f148812 */ /* 0x000fc400078ec0ff */
[----:B------:R-:W-:Y:S02]  /*3520*/  @P4 SEL R24, RZ, 0xffffffff, P2 ;  /* 0xffffffffff184807 */ /* 0x000fe40001000000 */
[----:B------:R-:W-:Y:S01]  /*3530*/  LOP3.LUT R25, R25, 0x1, RZ, 0xc0, !PT ;  /* 0x0000000119197812 */ /* 0x000fe200078ec0ff */
[----:B------:R-:W-:Y:S01]  /*3540*/  @!P0 IMAD.IADD R6, R13, 0x1, R20 ;  /* 0x000000010d068824 */ /* 0x000fe200078e0214 */
[----:B------:R-:W-:Y:S02]  /*3550*/  @P1 SHF.R.U32.HI R20, RZ, 0x1d, R18 ;  /* 0x0000001dff141819 */ /* 0x000fe40000011612 */
[----:B------:R-:W-:Y:S02]  /*3560*/  LOP3.LUT R26, R26, 0x1, RZ, 0xc0, !PT ;  /* 0x000000011a1a7812 */ /* 0x000fe400078ec0ff */
[C---:B------:R-:W-:Y:S02]  /*3570*/  LOP3.LUT R13, R6.reuse, 0x3e, RZ, 0xc0, !PT ;  /* 0x0000003e060d7812 */ /* 0x040fe400078ec0ff */
[----:B------:R-:W-:-:S02]  /*3580*/  ISETP.NE.AND P4, PT, R6, 0x3, PT ;  /* 0x000000030600780c */ /* 0x000fc40003f85270 */
[----:B------:R-:W-:Y:S02]  /*3590*/  ISETP.NE.AND P2, PT, R13, 0x2, PT ;  /* 0x000000020d00780c */ /* 0x000fe40003f45270 */
[--C-:B------:R-:W-:Y:S02]  /*35a0*/  @P1 SHF.R.U32.HI R13, RZ, 0x1c, R18.reuse ;  /* 0x0000001cff0d1819 */ /* 0x100fe40000011612 */
[----:B------:R-:W-:Y:S02]  /*35b0*/  @P1 SHF.R.U32.HI R6, RZ, 0x1e, R18 ;  /* 0x0000001eff061819 */ /* 0x000fe40000011612 */
[----:B------:R-:W-:Y:S01]  /*35c0*/  @P1 LOP3.LUT R15, R13, 0x1, RZ, 0xc0, !PT ;  /* 0x000000010d0f1812 */ /* 0x000fe200078ec0ff */
[----:B------:R-:W-:Y:S01]  /*35d0*/  IMAD.MOV.U32 R13, RZ, RZ, RZ ;  /* 0x000000ffff0d7224 */ /* 0x000fe200078e00ff */
[----:B------:R-:W-:Y:S02]  /*35e0*/  @P1 LOP3.LUT R20, R20, 0x1, RZ, 0xc0, !PT ;  /* 0x0000000114141812 */ /* 0x000fe400078ec0ff */
[----:B------:R-:W-:-:S02]  /*35f0*/  @P1 LOP3.LUT R6, R6, 0x1, RZ, 0xc0, !PT ;  /* 0x0000000106061812 */ /* 0x000fc400078ec0ff */
[----:B------:R-:W-:Y:S02]  /*3600*/  LEA.HI R7, R36, R7, RZ, 0x1 ;  /* 0x0000000724077211 */ /* 0x000fe400078f08ff */
[----:B------:R-:W-:Y:S02]  /*3610*/  @P1 IADD3 R13, PT, PT, R6, R15, R20 ;  /* 0x0000000f060d1210 */ /* 0x000fe40007ffe014 */
[----:B------:R-:W-:Y:S02]  /*3620*/  SHF.R.U32.HI R6, RZ, 0x1e, R36 ;  /* 0x0000001eff067819 */ /* 0x000fe40000011624 */
[----:B------:R-:W-:Y:S02]  /*3630*/  @!P0 SHF.R.U32.HI R15, RZ, 0x1d, R16 ;  /* 0x0000001dff0f8819 */ /* 0x000fe40000011610 */
[----:B------:R-:W-:Y:S02]  /*3640*/  LOP3.LUT R6, R6, 0x1, RZ, 0xc0, !PT ;  /* 0x0000000106067812 */ /* 0x000fe400078ec0ff */
[----:B------:R-:W-:-:S02]  /*3650*/  LOP3.LUT R24, R24, 0x1, RZ, 0xc0, !PT ;  /* 0x0000000118187812 */ /* 0x000fc400078ec0ff */
[----:B------:R-:W-:Y:S02]  /*3660*/  IADD3 R11, PT, PT, R13, R6, R11 ;  /* 0x000000060d0b7210 */ /* 0x000fe40007ffe00b */
[----:B------:R-:W-:-:S04]  /*3670*/  @!P0 SHF.R.U32.HI R13, RZ, 0x1c, R16 ;  /* 0x0000001cff0d8819 */ /* 0x000fc80000011610 */
[----:B------:R-:W-:Y:S02]  /*3680*/  @!P0 LOP3.LUT R20, R13, 0x1, RZ, 0xc0, !PT ;  /* 0x000000010d148812 */ /* 0x000fe400078ec0ff */
[----:B------:R-:W-:Y:S02]  /*3690*/  @!P0 LOP3.LUT R13, R15, 0x1, RZ, 0xc0, !PT ;  /* 0x000000010f0d8812 */ /* 0x000fe400078ec0ff */
[----:B------:R-:W-:Y:S02]  /*36a0*/  SEL R15, RZ, 0xffffffff, P4 ;  /* 0xffffffffff0f7807 */ /* 0x000fe40002000000 */
[----:B------:R-:W-:Y:S02]  /*36b0*/  LOP3.LUT P4, RZ, R36, 0x10000000, RZ, 0xc0, !PT ;  /* 0x1000000024ff7812 */ /* 0x000fe4000788c0ff */
[----:B------:R-:W-:Y:S02]  /*36c0*/  @!P0 IADD3 R13, PT, PT, R11, R20, R13 ;  /* 0x000000140b0d8210 */ /* 0x000fe40007ffe00d */
[----:B------:R-:W-:-:S04]  /*36d0*/  @!P0 SHF.R.U32.HI R20, RZ, 0x1e, R16 ;  /* 0x0000001eff148819 */ /* 0x000fc80000011610 */
[----:B------:R-:W-:-:S05]  /*36e0*/  @!P0 LOP3.LUT R20, R20, 0x1, RZ, 0xc0, !PT ;  /* 0x0000000114148812 */ /* 0x000fca00078ec0ff */
[----:B------:R-:W-:Y:S01]  /*36f0*/  @!P0 IMAD.IADD R11, R13, 0x1, R20 ;  /* 0x000000010d0b8824 */ /* 0x000fe200078e0214 */
[----:B------:R-:W-:Y:S02]  /*3700*/  @P4 SEL R15, RZ, 0xffffffff, P2 ;  /* 0xffffffffff0f4807 */ /* 0x000fe40001000000 */
[----:B------:R-:W-:Y:S02]  /*3710*/  LOP3.LUT P2, RZ, R36, 0x20000000, RZ, 0xc0, !PT ;  /* 0x2000000024ff7812 */ /* 0x000fe4000784c0ff */
[C---:B------:R-:W-:Y:S02]  /*3720*/  ISETP.NE.AND P4, PT, R11.reuse, 0x3, PT ;  /* 0x000000030b00780c */ /* 0x040fe40003f85270 */
[----:B------:R-:W-:Y:S02]  /*3730*/  LOP3.LUT R11, R11, 0x3e, RZ, 0xc0, !PT ;  /* 0x0000003e0b0b7812 */ /* 0x000fe400078ec0ff */
[----:B------:R-:W-:Y:S02]  /*3740*/  SEL R20, RZ, 0xffffffff, P4 ;  /* 0xffffffffff147807 */ /* 0x000fe40002000000 */
[----:B------:R-:W-:Y:S01]  /*3750*/  ISETP.NE.AND P4, PT, R11, 0x2, PT ;  /* 0x000000020b00780c */ /* 0x000fe20003f85270 */
[----:B------:R-:W-:Y:S01]  /*3760*/  IMAD.MOV.U32 R11, RZ, RZ, RZ ;  /* 0x000000ffff0b7224 */ /* 0x000fe200078e00ff */
[----:B------:R-:W-:-:S02]  /*3770*/  LOP3.LUT R13, R28, R9, RZ, 0xfc, !PT ;  /* 0x000000091c0d7212 */ /* 0x000fc400078efcff */
[----:B------:R-:W-:Y:S02]  /*3780*/  @!P0 SHF.R.U32.HI R9, RZ, 0x1, R17 ;  /* 0x00000001ff098819 */ /* 0x000fe40000011611 */
[----:B------:R-:W-:Y:S02]  /*3790*/  @P2 SEL R20, RZ, 0xffffffff, P4 ;  /* 0xffffffffff142807 */ /* 0x000fe40002000000 */
[----:B------:R-:W-:Y:S02]  /*37a0*/  ISETP.NE.U32.AND P2, PT, R5, 0x1, PT ;  /* 0x000000010500780c */ /* 0x000fe40003f45070 */
[----:B------:R-:W-:Y:S02]  /*37b0*/  @P1 LOP3.LUT R5, R19, 0x1, RZ, 0xc0, !PT ;  /* 0x0000000113051812 */ /* 0x000fe400078ec0ff */
[----:B------:R-:W-:Y:S02]  /*37c0*/  ISETP.NE.U32.AND P4, PT, R10, 0x1, PT ;  /* 0x000000010a00780c */ /* 0x000fe40003f85070 */
[----:B------:R-:W-:-:S02]  /*37d0*/  @P1 LEA.HI R5, R18, R5, RZ, 0x1 ;  /* 0x0000000512051211 */ /* 0x000fc400078f08ff */
[----:B------:R-:W-:Y:S02]  /*37e0*/  SEL R10, RZ, 0x20000, P5 ;  /* 0x00020000ff0a7807 */ /* 0x000fe40002800000 */
[----:B------:R-:W-:Y:S01]  /*37f0*/  ISETP.NE.U32.AND P5, PT, R21, 0x1, PT ;  /* 0x000000011500780c */ /* 0x000fe20003fa5070 */
[----:B------:R-:W-:Y:S01]  /*3800*/  @P1 IMAD.IADD R11, R5, 0x1, R22 ;  /* 0x00000001050b1824 */ /* 0x000fe200078e0216 */
[----:B------:R-:W-:Y:S02]  /*3810*/  SHF.R.U32.HI R5, RZ, 0x1, R37 ;  /* 0x00000001ff057819 */ /* 0x000fe40000011625 */
[----:B------:R-:W-:Y:S02]  /*3820*/  @!P0 LOP3.LUT R21, R17, 0x1, RZ, 0xc0, !PT ;  /* 0x0000000111158812 */ /* 0x000fe400078ec0ff */
[----:B------:R-:W-:Y:S02]  /*3830*/  LOP3.LUT R5, R5, 0x1, RZ, 0xc0, !PT ;  /* 0x0000000105057812 */ /* 0x000fe400078ec0ff */
[----:B------:R-:W-:-:S02]  /*3840*/  @!P0 LOP3.LUT R9, R9, 0x1, RZ, 0xc0, !PT ;  /* 0x0000000109098812 */ /* 0x000fc400078ec0ff */
[----:B------:R-:W-:Y:S02]  /*3850*/  LEA.HI R22, R36, R5, RZ, 0x1 ;  /* 0x0000000524167211 */ /* 0x000fe400078f08ff */
[----:B------:R-:W-:Y:S02]  /*3860*/  LOP3.LUT R10, R10, R13, RZ, 0xfc, !PT ;  /* 0x0000000d0a0a7212 */ /* 0x000fe400078efcff */
[----:B------:R-:W-:Y:S01]  /*3870*/  SEL R13, RZ, 0x80000, P4 ;  /* 0x00080000ff0d7807 */ /* 0x000fe20002000000 */
[----:B------:R-:W-:Y:S01]  /*3880*/  IMAD.IADD R11, R22, 0x1, R11 ;  /* 0x00000001160b7824 */ /* 0x000fe200078e020b */
[----:B------:R-:W-:Y:S02]  /*3890*/  @!P0 LEA.HI R22, R16, R21, RZ, 0x1 ;  /* 0x0000001510168211 */ /* 0x000fe400078f08ff */
[----:B------:R-:W-:Y:S02]  /*38a0*/  @!P0 SHF.R.U32.HI R28, RZ, 0x2, R17 ;  /* 0x00000002ff1c8819 */ /* 0x000fe40000011611 */
[----:B------:R-:W-:-:S02]  /*38b0*/  @!P0 IADD3 R11, PT, PT, R9, R22, R11 ;  /* 0x00000016090b8210 */ /* 0x000fc40007ffe00b */
[----:B------:R-:W-:Y:S02]  /*38c0*/  SEL R9, RZ, 0x40000, P2 ;  /* 0x00040000ff097807 */ /* 0x000fe40001000000 */
[C---:B------:R-:W-:Y:S02]  /*38d0*/  ISETP.NE.AND P2, PT, R11.reuse, 0x3, PT ;  /* 0x000000030b00780c */ /* 0x040fe40003f45270 */
[----:B------:R-:W-:Y:S02]  /*38e0*/  LOP3.LUT R11, R11, 0x3e, RZ, 0xc0, !PT ;  /* 0x0000003e0b0b7812 */ /* 0x000fe400078ec0ff */
[----:B------:R-:W-:Y:S02]  /*38f0*/  LOP3.LUT R22, R9, R10, RZ, 0xfc, !PT ;  /* 0x0000000a09167212 */ /* 0x000fe400078efcff */
[--C-:B------:R-:W-:Y:S02]  /*3900*/  @P1 SHF.R.U32.HI R9, RZ, 0x1, R19.reuse ;  /* 0x00000001ff091819 */ /* 0x100fe40000011613 */
[----:B------:R-:W-:-:S02]  /*3910*/  @P1 SHF.R.U32.HI R10, RZ, 0x2, R19 ;  /* 0x00000002ff0a1819 */ /* 0x000fc40000011613 */
[----:B------:R-:W-:Y:S02]  /*3920*/  ISETP.NE.AND P4, PT, R11, 0x2, PT ;  /* 0x000000020b00780c */ /* 0x000fe40003f85270 */
[----:B------:R-:W-:Y:S01]  /*3930*/  @P1 LOP3.LUT R21, R9, 0x1, RZ, 0xc0, !PT ;  /* 0x0000000109151812 */ /* 0x000fe200078ec0ff */
[----:B------:R-:W-:Y:S01]  /*3940*/  IMAD.MOV.U32 R9, RZ, RZ, RZ ;  /* 0x000000ffff097224 */ /* 0x000fe200078e00ff */
[----:B------:R-:W-:Y:S02]  /*3950*/  @P1 LOP3.LUT R10, R10, 0x1, RZ, 0xc0, !PT ;  /* 0x000000010a0a1812 */ /* 0x000fe400078ec0ff */
[----:B------:R-:W-:Y:S02]  /*3960*/  @P1 LOP3.LUT R11, R19, 0x1, RZ, 0xc0, !PT ;  /* 0x00000001130b1812 */ /* 0x000fe400078ec0ff */
[----:B------:R-:W-:Y:S02]  /*3970*/  LOP3.LUT R13, R13, R22, RZ, 0xfc, !PT ;  /* 0x000000160d0d7212 */ /* 0x000fe400078efcff */
[----:B------:R-:W-:-:S02]  /*3980*/  SHF.R.U32.HI R22, RZ, 0x2, R37 ;  /* 0x00000002ff167819 */ /* 0x000fc40000011625 */
[----:B------:R-:W-:Y:S02]  /*3990*/  @P1 IADD3 R9, PT, PT, R10, R11, R21 ;  /* 0x0000000b0a091210 */ /* 0x000fe40007ffe015 */
[----:B------:R-:W-:Y:S02]  /*39a0*/  @!P0 SHF.R.U32.HI R10, RZ, 0x1, R17 ;  /* 0x00000001ff0a8819 */ /* 0x000fe40000011611 */
[----:B------:R-:W-:Y:S02]  /*39b0*/  LOP3.LUT R22, R22, 0x1, RZ, 0xc0, !PT ;  /* 0x0000000116167812 */ /* 0x000fe400078ec0ff */
[----:B------:R-:W-:Y:S02]  /*39c0*/  LOP3.LUT R11, R37, 0x1, RZ, 0xc0, !PT ;  /* 0x00000001250b7812 */ /* 0x000fe400078ec0ff */
[----:B------:R-:W-:Y:S02]  /*39d0*/  @!P0 LOP3.LUT R27, R10, 0x1, RZ, 0xc0, !PT ;  /* 0x000000010a1b8812 */ /* 0x000fe400078ec0ff */
[----:B------:R-:W-:-:S02]  /*39e0*/  IADD3 R10, PT, PT, R9, R22, R11 ;  /* 0x00000016090a7210 */ /* 0x000fc40007ffe00b */
[----:B------:R-:W-:Y:S02]  /*39f0*/  SEL R9, RZ, 0xffffffff, P2 ;  /* 0xffffffffff097807 */ /* 0x000fe40001000000 */
[----:B------:R-:W-:Y:S02]  /*3a00*/  @!P0 LOP3.LUT R21, R17, 0x1, RZ, 0xc0, !PT ;  /* 0x0000000111158812 */ /* 0x000fe400078ec0ff */
[----:B------:R-:W-:Y:S02]  /*3a10*/  LOP3.LUT P2, RZ, R37, 0x1, RZ, 0xc0, !PT ;  /* 0x0000000125ff7812 */ /* 0x000fe4000784c0ff */
[----:B------:R-:W-:Y:S02]  /*3a20*/  @!P0 IADD3 R21, PT, PT, R10, R21, R27 ;  /* 0x000000150a158210 */ /* 0x000fe40007ffe01b */
[----:B------:R-:W-:Y:S02]  /*3a30*/  @!P0 LOP3.LUT R28, R28, 0x1, RZ, 0xc0, !PT ;  /* 0x000000011c1c8812 */ /* 0x000fe400078ec0ff */
[----:B------:R-:W-:-:S02]  /*3a40*/  LOP3.LUT R15, R15, 0x1, RZ, 0xc0, !PT ;  /* 0x000000010f0f7812 */ /* 0x000fc400078ec0ff */
[----:B------:R-:W-:Y:S01]  /*3a50*/  LOP3.LUT R20, R20, 0x1, RZ, 0xc0, !PT ;  /* 0x0000000114147812 */ /* 0x000fe200078ec0ff */
[----:B------:R-:W-:-:S04]  /*3a60*/  @!P0 IMAD.IADD R10, R21, 0x1, R28 ;  /* 0x00000001150a8824 */ /* 0x000fc800078e021c */
[----:B------:R-:W-:Y:S02]  /*3a70*/  @P2 SEL R9, RZ, 0xffffffff, P4 ;  /* 0xffffffffff092807 */ /* 0x000fe40002000000 */
[C---:B------:R-:W-:Y:S02]  /*3a80*/  ISETP.NE.AND P4, PT, R10.reuse, 0x3, PT ;  /* 0x000000030a00780c */ /* 0x040fe40003f85270 */
[----:B------:R-:W-:Y:S02]  /*3a90*/  LOP3.LUT R10, R10, 0x3e, RZ, 0xc0, !PT ;  /* 0x0000003e0a0a7812 */ /* 0x000fe400078ec0ff */
[----:B------:R-:W-:Y:S02]  /*3aa0*/  LOP3.LUT R9, R9, 0x1, RZ, 0xc0, !PT ;  /* 0x0000000109097812 */ /* 0x000fe400078ec0ff */
[----:B------:R-:W-:Y:S02]  /*3ab0*/  ISETP.NE.AND P2, PT, R10, 0x2, PT ;  /* 0x000000020a00780c */ /* 0x000fe40003f45270 */
[----:B------:R-:W-:-:S02]  /*3ac0*/  SEL R10, RZ, 0xffffffff, P4 ;  /* 0xffffffffff0a7807 */ /* 0x000fc40002000000 */
[----:B------:R-:W-:-:S13]  /*3ad0*/  LOP3.LUT P4, RZ, R37, 0x2, RZ, 0xc0, !PT ;  /* 0x0000000225ff7812 */ /* 0x000fda000788c0ff */
[----:B------:R-:W-:Y:S02]  /*3ae0*/  @P4 SEL R10, RZ, 0xffffffff, P2 ;  /* 0xffffffffff0a4807 */ /* 0x000fe40001000000 */
[----:B------:R-:W-:Y:S02]  /*3af0*/  ISETP.NE.U32.AND P4, PT, R8, 0x1, PT ;  /* 0x000000010800780c */ /* 0x000fe40003f85070 */
[----:B------:R-:W-:Y:S02]  /*3b00*/  SEL R8, RZ, 0x100000, P3 ;  /* 0x00100000ff087807 */ /* 0x000fe40001800000 */
[----:B------:R-:W-:Y:S02]  /*3b10*/  ISETP.NE.U32.AND P2, PT, R14, 0x1, PT ;  /* 0x000000010e00780c */ /* 0x000fe40003f45070 */
[----:B------:R-:W-:Y:S02]  /*3b20*/  LOP3.LUT R14, R8, R13, RZ, 0xfc, !PT ;  /* 0x0000000d080e7212 */ /* 0x000fe400078efcff */
[----:B------:R-:W-:-:S02]  /*3b30*/  LOP3.LUT R8, R12, 0x1, RZ, 0xc0, !PT ;  /* 0x000000010c087812 */ /* 0x000fc400078ec0ff */
[----:B------:R-:W-:Y:S02]  /*3b40*/  SEL R13, RZ, 0x200000, P5 ;  /* 0x00200000ff0d7807 */ /* 0x000fe40002800000 */
[----:B------:R-:W-:Y:S02]  /*3b50*/  SEL R12, RZ, 0x400000, P4 ;  /* 0x00400000ff0c7807 */ /* 0x000fe40002000000 */
[----:B------:R-:W-:Y:S02]  /*3b60*/  ISETP.NE.U32.AND P5, PT, R25, 0x1, PT ;  /* 0x000000011900780c */ /* 0x000fe40003fa5070 */
[----:B------:R-:W-:Y:S02]  /*3b70*/  ISETP.NE.U32.AND P4, PT, R8, 0x1, PT ;  /* 0x000000010800780c */ /* 0x000fe40003f85070 */
[----:B------:R-:W-:Y:S02]  /*3b80*/  LOP3.LUT R13, R13, R14, RZ, 0xfc, !PT ;  /* 0x0000000e0d0d7212 */ /* 0x000fe400078efcff */
[----:B------:R-:W-:-:S02]  /*3b90*/  @P1 SHF.R.U32.HI R14, RZ, 0x1, R19 ;  /* 0x00000001ff0e1819 */ /* 0x000fc40000011613 */
[--C-:B------:R-:W-:Y:S02]  /*3ba0*/  @P1 SHF.R.U32.HI R25, RZ, 0x2, R19.reuse ;  /* 0x00000002ff191819 */ /* 0x100fe40000011613 */
[----:B------:R-:W-:Y:S02]  /*3bb0*/  @P1 SHF.R.U32.HI R8, RZ, 0x3, R19 ;  /* 0x00000003ff081819 */ /* 0x000fe40000011613 */
[----:B------:R-:W-:Y:S01]  /*3bc0*/  @P1 LOP3.LUT R21, R14, 0x1, RZ, 0xc0, !PT ;  /* 0x000000010e151812 */ /* 0x000fe200078ec0ff */
[----:B------:R-:W-:Y:S01]  /*3bd0*/  IMAD.MOV.U32 R14, RZ, RZ, RZ ;  /* 0x000000ffff0e7224 */ /* 0x000fe200078e00ff */
[----:B------:R-:W-:Y:S02]  /*3be0*/  @P1 LOP3.LUT R25, R25, 0x1, RZ, 0xc0, !PT ;  /* 0x0000000119191812 */ /* 0x000fe400078ec0ff */
[----:B------:R-:W-:Y:S02]  /*3bf0*/  @P1 LOP3.LUT R8, R8, 0x1, RZ, 0xc0, !PT ;  /* 0x0000000108081812 */ /* 0x000fe400078ec0ff */
[----:B------:R-:W-:-:S02]  /*3c00*/  LOP3.LUT R13, R12, R13, RZ, 0xfc, !PT ;  /* 0x0000000d0c0d7212 */ /* 0x000fc400078efcff */
[----:B------:R-:W-:Y:S02]  /*3c10*/  @P1 IADD3 R14, PT, PT, R8, R21, R25 ;  /* 0x00000015080e1210 */ /* 0x000fe40007ffe019 */
[----:B------:R-:W-:Y:S02]  /*3c20*/  SHF.R.U32.HI R8, RZ, 0x3, R37 ;  /* 0x00000003ff087819 */ /* 0x000fe40000011625 */
[----:B------:R-:W-:Y:S02]  /*3c30*/  @!P0 SHF.R.U32.HI R21, RZ, 0x2, R17 ;  /* 0x00000002ff158819 */ /* 0x000fe40000011611 */
[----:B------:R-:W-:Y:S02]  /*3c40*/  LOP3.LUT R8, R8, 0x1, RZ, 0xc0, !PT ;  /* 0x0000000108087812 */ /* 0x000fe400078ec0ff */
[----:B------:R-:W-:Y:S02]  /*3c50*/  @!P0 LOP3.LUT R21, R21, 0x1, RZ, 0xc0, !PT ;  /* 0x0000000115158812 */ /* 0x000fe400078ec0ff */
[----:B------:R-:W-:-:S02]  /*3c60*/  IADD3 R5, PT, PT, R14, R8, R5 ;  /* 0x000000080e057210 */ /* 0x000fc40007ffe005 */
[----:B------:R-:W-:Y:S02]  /*3c70*/  @!P0 SHF.R.U32.HI R14, RZ, 0x1, R17 ;  /* 0x00000001ff0e8819 */ /* 0x000fe40000011611 */
[----:B------:R-:W-:Y:S02]  /*3c80*/  SEL R12, RZ, 0x800000, P2 ;  /* 0x00800000ff0c7807 */ /* 0x000fe40001000000 */
[----:B------:R-:W-:Y:S02]  /*3c90*/  @!P0 LOP3.LUT R14, R14, 0x1, RZ, 0xc0, !PT ;  /* 0x000000010e0e8812 */ /* 0x000fe400078ec0ff */
[----:B------:R-:W-:Y:S02]  /*3ca0*/  ISETP.NE.U32.AND P3, PT, R26, 0x1, PT ;  /* 0x000000011a00780c */ /* 0x000fe40003f65070 */
[----:B------:R-:W-:Y:S02]  /*3cb0*/  @!P0 IADD3 R14, PT, PT, R5, R14, R21 ;  /* 0x0000000e050e8210 */ /* 0x000fe40007ffe015 */
[----:B------:R-:W-:-:S02]  /*3cc0*/  @!P0 SHF.R.U32.HI R21, RZ, 0x3, R17 ;  /* 0x00000003ff158819 */ /* 0x000fc40000011611 */
[----:B------:R-:W-:Y:S02]  /*3cd0*/  @!P0 SHF.R.U32.HI R25, RZ, 0x4, R17 ;  /* 0x00000004ff198819 */ /* 0x000fe40000011611 */
[----:B------:R-:W-:Y:S02]  /*3ce0*/  @!P0 LOP3.LUT R21, R21, 0x1, RZ, 0xc0, !PT ;  /* 0x0000000115158812 */ /* 0x000fe400078ec0ff */
[----:B------:R-:W-:Y:S02]  /*3cf0*/  @!P0 LOP3.LUT R25, R25, 0x1, RZ, 0xc0, !PT ;  /* 0x0000000119198812 */ /* 0x000fe400078ec0ff */
[----:B------:R-:W-:Y:S01]  /*3d00*/  P2R R29, PR, RZ, 0x10 ;  /* 0x00000010ff1d7803 */ /* 0x000fe20000000000 */
[----:B------:R-:W-:Y:S01]  /*3d10*/  @!P0 IMAD.IADD R5, R14, 0x1, R21 ;  /* 0x000000010e058824 */ /* 0x000fe200078e0215 */
[----:B------:R-:W-:Y:S02]  /*3d20*/  @P1 SHF.R.U32.HI R21, RZ, 0x3, R19 ;  /* 0x00000003ff151819 */ /* 0x000fe40000011613 */
[----:B------:R-:W-:-:S02]  /*3d30*/  LOP3.LUT P4, RZ, R37, 0x100, RZ, 0xc0, !PT ;  /* 0x0000010025ff7812 */ /* 0x000fc4000788c0ff */
[C---:B------:R-:W-:Y:S02]  /*3d40*/  LOP3.LUT R14, R5.reuse, 0x3e, RZ, 0xc0, !PT ;  /* 0x0000003e050e7812 */ /* 0x040fe400078ec0ff */
[----:B------:R-:W-:Y:S02]  /*3d50*/  ISETP.NE.AND P2, PT, R5, 0x3, PT ;  /* 0x000000030500780c */ /* 0x000fe40003f45270 */
[----:B------:R-:W-:Y:S02]  /*3d60*/  LOP3.LUT R5, R12, R13, RZ, 0xfc, !PT ;  /* 0x0000000d0c057212 */ /* 0x000fe400078efcff */
[----:B------:R-:W-:Y:S02]  /*3d70*/  SEL R12, RZ, 0x1000000, P3 ;  /* 0x01000000ff0c7807 */ /* 0x000fe40001800000 */
[----:B------:R-:W-:Y:S02]  /*3d80*/  ISETP.NE.AND P3, PT, R14, 0x2, PT ;  /* 0x000000020e00780c */ /* 0x000fe40003f65270 */
[----:B------:R-:W-:-:S02]  /*3d90*/  @P1 SHF.R.U32.HI R14, RZ, 0x2, R19 ;  /* 0x00000002ff0e1819 */ /* 0x000fc40000011613 */
[----:B------:R-:W-:Y:S02]  /*3da0*/  @P1 SHF.R.U32.HI R13, RZ, 0x4, R19 ;  /* 0x00000004ff0d1819 */ /* 0x000fe40000011613 */
[----:B------:R-:W-:Y:S01]  /*3db0*/  @P1 LOP3.LUT R26, R14, 0x1, RZ, 0xc0, !PT ;  /* 0x000000010e1a1812 */ /* 0x000fe200078ec0ff */
[----:B------:R-:W-:Y:S01]  /*3dc0*/  IMAD.MOV.U32 R14, RZ, RZ, RZ ;  /* 0x000000ffff0e7224 */ /* 0x000fe200078e00ff */
[----:B------:R-:W-:Y:S02]  /*3dd0*/  @P1 LOP3.LUT R21, R21, 0x1, RZ, 0xc0, !PT ;  /* 0x0000000115151812 */ /* 0x000fe400078ec0ff */
[----:B------:R-:W-:Y:S02]  /*3de0*/  @P1 LOP3.LUT R13, R13, 0x1, RZ, 0xc0, !PT ;  /* 0x000000010d0d1812 */ /* 0x000fe400078ec0ff */
[----:B------:R-:W-:Y:S02]  /*3df0*/  LOP3.LUT R5, R12, R5, RZ, 0xfc, !PT ;  /* 0x000000050c057212 */ /* 0x000fe400078efcff */
[----:B------:R-:W-:-:S02]  /*3e00*/  @P1 IADD3 R14, PT, PT, R13, R26, R21 ;  /* 0x0000001a0d0e1210 */ /* 0x000fc40007ffe015 */
[----:B------:R-:W-:Y:S02]  /*3e10*/  SHF.R.U32.HI R13, RZ, 0x4, R37 ;  /* 0x00000004ff0d7819 */ /* 0x000fe40000011625 */
[--C-:B------:R-:W-:Y:S02]  /*3e20*/  @!P0 SHF.R.U32.HI R21, RZ, 0x2, R17.reuse ;  /* 0x00000002ff158819 */ /* 0x100fe40000011611 */
[----:B------:R-:W-:Y:S02]  /*3e30*/  LOP3.LUT R13, R13, 0x1, RZ, 0xc0, !PT ;  /* 0x000000010d0d7812 */ /* 0x000fe400078ec0ff */
[----:B------:R-:W-:Y:S02]  /*3e40*/  @!P0 LOP3.LUT R21, R21, 0x1, RZ, 0xc0, !PT ;  /* 0x0000000115158812 */ /* 0x000fe400078ec0ff */
[----:B------:R-:W-:Y:S02]  /*3e50*/  IADD3 R14, PT, PT, R14, R13, R22 ;  /* 0x0000000d0e0e7210 */ /* 0x000fe40007ffe016 */
[----:B------:R-:W-:-:S02]  /*3e60*/  @!P0 SHF.R.U32.HI R22, RZ, 0x3, R17 ;  /* 0x00000003ff168819 */ /* 0x000fc40000011611 */
[----:B------:R-:W-:Y:S02]  /*3e70*/  @!P0 SHF.R.U32.HI R26, RZ, 0x5, R17 ;  /* 0x00000005ff1a8819 */ /* 0x000fe40000011611 */
[----:B------:R-:W-:Y:S02]  /*3e80*/  @!P0 LOP3.LUT R22, R22, 0x1, RZ, 0xc0, !PT ;  /* 0x0000000116168812 */ /* 0x000fe400078ec0ff */
[----:B------:R-:W-:Y:S02]  /*3e90*/  @!P0 LOP3.LUT R26, R26, 0x1, RZ, 0xc0, !PT ;  /* 0x000000011a1a8812 */ /* 0x000fe400078ec0ff */
[----:B------:R-:W-:Y:S02]  /*3ea0*/  @!P0 IADD3 R22, PT, PT, R14, R21, R22 ;  /* 0x000000150e168210 */ /* 0x000fe40007ffe016 */
[----:B------:R-:W-:Y:S02]  /*3eb0*/  SEL R21, RZ, 0xffffffff, P2 ;  /* 0xffffffffff157807 */ /* 0x000fe40001000000 */
[----:B------:R-:W-:Y:S01]  /*3ec0*/  LOP3.LUT P2, RZ, R37, 0x4, RZ, 0xc0, !PT ;  /* 0x0000000425ff7812 */ /* 0x000fe2000784c0ff */
[----:B------:R-:W-:Y:S01]  /*3ed0*/  @!P0 IMAD.IADD R14, R22, 0x1, R25 ;  /* 0x00000001160e8824 */ /* 0x000fe200078e0219 */
[----:B------:R-:W-:-:S02]  /*3ee0*/  @P1 SHF.R.U32.HI R22, RZ, 0x4, R19 ;  /* 0x00000004ff161819 */ /* 0x000fc40000011613 */
[----:B------:R-:W-:Y:S02]  /*3ef0*/  LOP3.LUT R10, R10, 0x1, RZ, 0xc0, !PT ;  /* 0x000000010a0a7812 */ /* 0x000fe400078ec0ff */
[----:B------:R-:W-:Y:S02]  /*3f00*/  LOP3.LUT R12, R14, 0x3e, RZ, 0xc0, !PT ;  /* 0x0000003e0e0c7812 */ /* 0x000fe400078ec0ff */
[----:B------:R-:W-:Y:S02]  /*3f10*/  @P1 LOP3.LUT R22, R22, 0x1, RZ, 0xc0, !PT ;  /* 0x0000000116161812 */ /* 0x000fe400078ec0ff */
[----:B------:R-:W-:Y:S02]  /*3f20*/  P2R R28, PR, RZ, 0x20 ;  /* 0x00000020ff1c7803 */ /* 0x000fe40000000000 */
[----:B------:R-:W-:Y:S02]  /*3f30*/  LOP3.LUT P5, RZ, R37, 0x200, RZ, 0xc0, !PT ;  /* 0x0000020025ff7812 */ /* 0x000fe400078ac0ff */
[----:B------:R-:W-:-:S02]  /*3f40*/  @P2 SEL R21, RZ, 0xffffffff, P3 ;  /* 0xffffffffff152807 */ /* 0x000fc40001800000 */
[----:B------:R-:W-:Y:S02]  /*3f50*/  ISETP.NE.AND P3, PT, R14, 0x3, PT ;  /* 0x000000030e00780c */ /* 0x000fe40003f65270 */
[----:B------:R-:W-:Y:S02]  /*3f60*/  ISETP.NE.AND P2, PT, R12, 0x2, PT ;  /* 0x000000020c00780c */ /* 0x000fe40003f45270 */
[--C-:B------:R-:W-:Y:S02]  /*3f70*/  @P1 SHF.R.U32.HI R12, RZ, 0x3, R19.reuse ;  /* 0x00000003ff0c1819 */ /* 0x100fe40000011613 */
[----:B------:R-:W-:Y:S02]  /*3f80*/  @P1 SHF.R.U32.HI R14, RZ, 0x5, R19 ;  /* 0x00000005ff0e1819 */ /* 0x000fe40000011613 */
[----:B------:R-:W-:Y:S01]  /*3f90*/  @P1 LOP3.LUT R25, R12, 0x1, RZ, 0xc0, !PT ;  /* 0x000000010c191812 */ /* 0x000fe200078ec0ff */
[----:B------:R-:W-:Y:S01]  /*3fa0*/  IMAD.MOV.U32 R12, RZ, RZ, RZ ;  /* 0x000000ffff0c7224 */ /* 0x000fe200078e00ff */
[----:B------:R-:W-:-:S02]  /*3fb0*/  @P1 LOP3.LUT R14, R14, 0x1, RZ, 0xc0, !PT ;  /* 0x000000010e0e1812 */ /* 0x000fc400078ec0ff */
[----:B------:R-:W-:Y:S02]  /*3fc0*/  LOP3.LUT R21, R21, 0x1, RZ, 0xc0, !PT ;  /* 0x0000000115157812 */ /* 0x000fe400078ec0ff */
[----:B------:R-:W-:Y:S02]  /*3fd0*/  @P1 IADD3 R12, PT, PT, R14, R25, R22 ;  /* 0x000000190e0c1210 */ /* 0x000fe40007ffe016 */
[----:B------:R-:W-:Y:S02]  /*3fe0*/  SHF.R.U32.HI R25, RZ, 0x5, R37 ;  /* 0x00000005ff197819 */ /* 0x000fe40000011625 */
[----:B------:R-:W-:Y:S02]  /*3ff0*/  @!P0 SHF.R.U32.HI R14, RZ, 0x4, R17 ;  /* 0x00000004ff0e8819 */ /* 0x000fe40000011611 */
[----:B------:R-:W-:Y:S02]  /*4000*/  LOP3.LUT R25, R25, 0x1, RZ, 0xc0, !PT ;  /* 0x0000000119197812 */ /* 0x000fe400078ec0ff */
[----:B------:R-:W-:-:S02]  /*4010*/  @P1 SHF.R.U32.HI R22, RZ, 0x5, R19 ;  /* 0x00000005ff161819 */ /* 0x000fc40000011613 */
[----:B------:R-:W-:Y:S02]  /*4020*/  IADD3 R8, PT, PT, R12, R25, R8 ;  /* 0x000000190c087210 */ /* 0x000fe40007ffe008 */
[----:B------:R-:W-:Y:S02]  /*4030*/  @!P0 SHF.R.U32.HI R12, RZ, 0x3, R17 ;  /* 0x00000003ff0c8819 */ /* 0x000fe40000011611 */
[----:B------:R-:W-:Y:S02]  /*4040*/  @P1 LOP3.LUT R22, R22, 0x1, RZ, 0xc0, !PT ;  /* 0x0000000116161812 */ /* 0x000fe400078ec0ff */
[----:B------:R-:W-:Y:S02]  /*4050*/  @!P0 LOP3.LUT R27, R12, 0x1, RZ, 0xc0, !PT ;  /* 0x000000010c1b8812 */ /* 0x000fe400078ec0ff */
[----:B------:R-:W-:Y:S02]  /*4060*/  @!P0 LOP3.LUT R12, R14, 0x1, RZ, 0xc0, !PT ;  /* 0x000000010e0c8812 */ /* 0x000fe400078ec0ff */
[----:B------:R-:W-:-:S02]  /*4070*/  SEL R14, RZ, 0xffffffff, P3 ;  /* 0xffffffffff0e7807 */ /* 0x000fc40001800000 */
[----:B------:R-:W-:Y:S02]  /*4080*/  @!P0 IADD3 R12, PT, PT, R8, R27, R12 ;  /* 0x0000001b080c8210 */ /* 0x000fe40007ffe00c */
[----:B------:R-:W-:Y:S02]  /*4090*/  @!P0 SHF.R.U32.HI R27, RZ, 0x5, R17 ;  /* 0x00000005ff1b8819 */ /* 0x000fe40000011611 */
[----:B------:R-:W-:Y:S02]  /*40a0*/  LOP3.LUT P3, RZ, R37, 0x8, RZ, 0xc0, !PT ;  /* 0x0000000825ff7812 */ /* 0x000fe4000786c0ff */
[----:B------:R-:W-:-:S05]  /*40b0*/  @!P0 LOP3.LUT R27, R27, 0x1, RZ, 0xc0, !PT ;  /* 0x000000011b1b8812 */ /* 0x000fca00078ec0ff */
[----:B------:R-:W-:-:S05]  /*40c0*/  @!P0 IMAD.IADD R8, R12, 0x1, R27 ;  /* 0x000000010c088824 */ /* 0x000fca00078e021b */
        /* <DEDUP_REMOVED lines=9> */
[----:B------:R-:W-:Y:S02]  /*4160*/  LOP3.LUT R14, R14, 0x1, RZ, 0xc0, !PT ;  /* 0x000000010e0e7812 */ /* 0x000fe400078ec0ff */
[----:B------:R-:W-:Y:S02]  /*4170*/  @P1 IADD3 R12, PT, PT, R8, R27, R22 ;  /* 0x0000001b080c1210 */ /* 0x000fe40007ffe016 */
[----:B------:R-:W-:Y:S02]  /*4180*/  SHF.R.U32.HI R8, RZ, 0x6, R37 ;  /* 0x00000006ff087819 */ /* 0x000fe40000011625 */
[----:B------:R-:W-:-:S02]  /*4190*/  @!P0 SHF.R.U32.HI R27, RZ, 0x6, R17 ;  /* 0x00000006ff1b8819 */ /* 0x000fc40000011611 */
[----:B------:R-:W-:Y:S02]  /*41a0*/  LOP3.LUT R8, R8, 0x1, RZ, 0xc0, !PT ;  /* 0x0000000108087812 */ /* 0x000fe400078ec0ff */
[----:B------:R-:W-:Y:S02]  /*41b0*/  @!P0 LOP3.LUT R27, R27, 0x1, RZ, 0xc0, !PT ;  /* 0x000000011b1b8812 */ /* 0x000fe400078ec0ff */
[----:B------:R-:W-:Y:S02]  /*41c0*/  IADD3 R13, PT, PT, R12, R8, R13 ;  /* 0x000000080c0d7210 */ /* 0x000fe40007ffe00d */
[----:B------:R-:W-:-:S04]  /*41d0*/  @!P0 SHF.R.U32.HI R12, RZ, 0x4, R17 ;  /* 0x00000004ff0c8819 */ /* 0x000fc80000011611 */
[----:B------:R-:W-:Y:S02]  /*41e0*/  @!P0 LOP3.LUT R22, R12, 0x1, RZ, 0xc0, !PT ;  /* 0x000000010c168812 */ /* 0x000fe400078ec0ff */
[----:B------:R-:W-:Y:S02]  /*41f0*/  SEL R12, RZ, 0xffffffff, P3 ;  /* 0xffffffffff0c7807 */ /* 0x000fe40001800000 */
[----:B------:R-:W-:Y:S02]  /*4200*/  LOP3.LUT P3, RZ, R37, 0x10, RZ, 0xc0, !PT ;  /* 0x0000001025ff7812 */ /* 0x000fe4000786c0ff */
[----:B------:R-:W-:Y:S02]  /*4210*/  @!P0 IADD3 R22, PT, PT, R13, R22, R26 ;  /* 0x000000160d168210 */ /* 0x000fe40007ffe01a */
[----:B------:R-:W-:-:S03]  /*4220*/  @P1 SHF.R.U32.HI R26, RZ, 0x6, R19 ;  /* 0x00000006ff1a1819 */ /* 0x000fc60000011613 */
[----:B------:R-:W-:Y:S01]  /*4230*/  @!P0 IMAD.IADD R13, R22, 0x1, R27 ;  /* 0x00000001160d8824 */ /* 0x000fe200078e021b */
[----:B------:R-:W-:-:S04]  /*4240*/  @P1 LOP3.LUT R26, R26, 0x1, RZ, 0xc0, !PT ;  /* 0x000000011a1a1812 */ /* 0x000fc800078ec0ff */
[----:B------:R-:W-:Y:S02]  /*4250*/  LOP3.LUT R22, R13, 0x3e, RZ, 0xc0, !PT ;  /* 0x0000003e0d167812 */ /* 0x000fe400078ec0ff */
[----:B------:R-:W-:Y:S02]  /*4260*/  @P3 SEL R12, RZ, 0xffffffff, P2 ;  /* 0xffffffffff0c3807 */ /* 0x000fe40001000000 */
[----:B------:R-:W-:Y:S02]  /*4270*/  LOP3.LUT P2, RZ, R37, 0x20, RZ, 0xc0, !PT ;  /* 0x0000002025ff7812 */ /* 0x000fe4000784c0ff */
[----:B------:R-:W-:Y:S02]  /*4280*/  ISETP.NE.AND P3, PT, R13, 0x3, PT ;  /* 0x000000030d00780c */ /* 0x000fe40003f65270 */
[----:B------:R-:W-:Y:S02]  /*4290*/  LOP3.LUT R12, R12, 0x1, RZ, 0xc0, !PT ;  /* 0x000000010c0c7812 */ /* 0x000fe400078ec0ff */
[----:B------:R-:W-:-:S02]  /*42a0*/  SEL R13, RZ, 0xffffffff, P3 ;  /* 0xffffffffff0d7807 */ /* 0x000fc40001800000 */
[----:B------:R-:W-:Y:S02]  /*42b0*/  ISETP.NE.AND P3, PT, R22, 0x2, PT ;  /* 0x000000021600780c */ /* 0x000fe40003f65270 */
[----:B------:R-:W-:-:S03]  /*42c0*/  @P1 SHF.R.U32.HI R22, RZ, 0x1e, R18 ;  /* 0x0000001eff161819 */ /* 0x000fc60000011612 */
[----:B------:R-:W-:Y:S02]  /*42d0*/  @P2 SEL R13, RZ, 0xffffffff, P3 ;  /* 0xffffffffff0d2807 */ /* 0x000fe40001800000 */
[----:B------:R-:W-:Y:S02]  /*42e0*/  ISETP.NE.U32.AND P2, PT, R15, 0x1, PT ;  /* 0x000000010f00780c */ /* 0x000fe40003f45070 */
[----:B------:R-:W-:Y:S02]  /*42f0*/  @P1 SHF.R.U32.HI R15, RZ, 0x1d, R18 ;  /* 0x0000001dff0f1819 */ /* 0x000fe40000011612 */
[----:B------:R-:W-:Y:S02]  /*4300*/  @P1 LOP3.LUT R22, R22, 0x1, RZ, 0xc0, !PT ;  /* 0x0000000116161812 */ /* 0x000fe400078ec0ff */
[----:B------:R-:W-:Y:S02]  /*4310*/  @P1 LOP3.LUT R15, R15, 0x1, RZ, 0xc0, !PT ;  /* 0x000000010f0f1812 */ /* 0x000fe400078ec0ff */
[----:B------:R-:W-:Y:S01]  /*4320*/  ISETP.NE.U32.AND P3, PT, R24, 0x1, PT ;  /* 0x000000011800780c */ /* 0x000fe20003f65070 */
[----:B------:R-:W-:Y:S01]  /*4330*/  IMAD.MOV.U32 R24, RZ, RZ, RZ ;  /* 0x000000ffff187224 */ /* 0x000fe200078e00ff */
[----:B------:R-:W-:Y:S01]  /*4340*/  P2R R31, PR, RZ, 0x4 ;  /* 0x00000004ff1f7803 */ /* 0x000fe20000000000 */
[----:B------:R-:W-:Y:S01]  /*4350*/  @P1 IMAD.IADD R15, R15, 0x1, R22 ;  /* 0x000000010f0f1824 */ /* 0x000fe200078e0216 */
[----:B------:R-:W-:Y:S01]  /*4360*/  P2R R30, PR, RZ, 0x8 ;  /* 0x00000008ff1e7803 */ /* 0x000fe20000000000 */
[----:B------:R-:W-:Y:S01]  /*4370*/  IMAD.MOV.U32 R22, RZ, RZ, RZ ;  /* 0x000000ffff167224 */ /* 0x000fe200078e00ff */
[----:B------:R-:W-:-:S02]  /*4380*/  LOP3.LUT P3, RZ, R37, 0x40, RZ, 0xc0, !PT ;  /* 0x0000004025ff7812 */ /* 0x000fc4000786c0ff */
[----:B------:R-:W-:Y:S02]  /*4390*/  @P1 LEA.HI R22, R18, R15, RZ, 0x1 ;  /* 0x0000000f12161211 */ /* 0x000fe400078f08ff */
[----:B------:R-:W-:Y:S02]  /*43a0*/  @!P0 SHF.R.U32.HI R15, RZ, 0x1e, R16 ;  /* 0x0000001eff0f8819 */ /* 0x000fe40000011610 */
[----:B------:R-:W-:Y:S01]  /*43b0*/  LOP3.LUT R13, R13, 0x1, RZ, 0xc0, !PT ;  /* 0x000000010d0d7812 */ /* 0x000fe200078ec0ff */
[----:B------:R-:W-:Y:S01]  /*43c0*/  IMAD.IADD R22, R7, 0x1, R22 ;  /* 0x0000000107167824 */ /* 0x000fe200078e0216 */
[----:B------:R-:W-:Y:S02]  /*43d0*/  @P1 SHF.R.U32.HI R7, RZ, 0x1e, R18 ;  /* 0x0000001eff071819 */ /* 0x000fe40000011612 */
[----:B------:R-:W-:Y:S02]  /*43e0*/  @!P0 LOP3.LUT R15, R15, 0x1, RZ, 0xc0, !PT ;  /* 0x000000010f0f8812 */ /* 0x000fe400078ec0ff */
[----:B------:R-:W-:-:S04]  /*43f0*/  @P1 LOP3.LUT R7, R7, 0x1, RZ, 0xc0, !PT ;  /* 0x0000000107071812 */ /* 0x000fc800078ec0ff */
[----:B------:R-:W-:Y:S02]  /*4400*/  @P1 LEA.HI R7, R18, R7, RZ, 0x1 ;  /* 0x0000000712071211 */ /* 0x000fe400078f08ff */
[----:B------:R-:W-:-:S05]  /*4410*/  @P1 LOP3.LUT R18, R19, 0x1, RZ, 0xc0, !PT ;  /* 0x0000000113121812 */ /* 0x000fca00078ec0ff */
[----:B------:R-:W-:Y:S01]  /*4420*/  @P1 IMAD.IADD R24, R7, 0x1, R18 ;  /* 0x0000000107181824 */ /* 0x000fe200078e0212 */
[----:B------:R-:W-:Y:S02]  /*4430*/  @!P0 SHF.R.U32.HI R7, RZ, 0x1d, R16 ;  /* 0x0000001dff078819 */ /* 0x000fe40000011610 */
[----:B------:R-:W-:Y:S02]  /*4440*/  @P1 SHF.R.U32.HI R18, RZ, 0x7, R19 ;  /* 0x00000007ff121819 */ /* 0x000fe40000011613 */
[----:B------:R-:W-:Y:S02]  /*4450*/  @!P0 LOP3.LUT R7, R7, 0x1, RZ, 0xc0, !PT ;  /* 0x0000000107078812 */ /* 0x000fe400078ec0ff */
[----:B------:R-:W-:Y:S02]  /*4460*/  @P1 LOP3.LUT R18, R18, 0x1, RZ, 0xc0, !PT ;  /* 0x0000000112121812 */ /* 0x000fe400078ec0ff */
[----:B------:R-:W-:Y:S02]  /*4470*/  @!P0 IADD3 R7, PT, PT, R22, R7, R15 ;  /* 0x0000000716078210 */ /* 0x000fe40007ffe00f */
[----:B------:R-:W-:-:S02]  /*4480*/  @P1 SHF.R.U32.HI R15, RZ, 0x5, R19 ;  /* 0x00000005ff0f1819 */ /* 0x000fc40000011613 */
[----:B------:R-:W-:Y:S02]  /*4490*/  @!P0 LEA.HI R22, R16, R7, RZ, 0x1 ;  /* 0x0000000710168211 */ /* 0x000fe400078f08ff */
[----:B------:R-:W-:Y:S01]  /*44a0*/  @P1 LOP3.LUT R27, R15, 0x1, RZ, 0xc0, !PT ;  /* 0x000000010f1b1812 */ /* 0x000fe200078ec0ff */
[----:B------:R-:W-:Y:S01]  /*44b0*/  IMAD.MOV.U32 R15, RZ, RZ, RZ ;  /* 0x000000ffff0f7224 */ /* 0x000fe200078e00ff */
[----:B------:R-:W-:Y:S02]  /*44c0*/  @P1 SHF.R.U32.HI R7, RZ, 0x6, R19 ;  /* 0x00000006ff071819 */ /* 0x000fe40000011613 */
[----:B------:R-:W-:Y:S02]  /*44d0*/  @P1 IADD3 R15, PT, PT, R18, R27, R26 ;  /* 0x0000001b120f1210 */ /* 0x000fe40007ffe01a */
[----:B------:R-:W-:Y:S02]  /*44e0*/  SHF.R.U32.HI R18, RZ, 0x7, R37 ;  /* 0x00000007ff127819 */ /* 0x000fe40000011625 */
[----:B------:R-:W-:-:S02]  /*44f0*/  @!P0 SHF.R.U32.HI R27, RZ, 0x6, R17 ;  /* 0x00000006ff1b8819 */ /* 0x000fc40000011611 */
[----:B------:R-:W-:Y:S02]  /*4500*/  LOP3.LUT R18, R18, 0x1, RZ, 0xc0, !PT ;  /* 0x0000000112127812 */ /* 0x000fe400078ec0ff */
[----:B------:R-:W-:Y:S02]  /*4510*/  IADD3 R6, PT, PT, R24, R11, R6 ;  /* 0x0000000b18067210 */ /* 0x000fe40007ffe006 */
[----:B------:R-:W-:Y:S02]  /*4520*/  IADD3 R25, PT, PT, R15, R18, R25 ;  /* 0x000000120f197210 */ /* 0x000fe40007ffe019 */
[----:B------:R-:W-:Y:S02]  /*4530*/  @!P0 SHF.R.U32.HI R15, RZ, 0x5, R17 ;  /* 0x00000005ff0f8819 */ /* 0x000fe40000011611 */
[----:B------:R-:W-:Y:S02]  /*4540*/  @!P0 SHF.R.U32.HI R11, RZ, 0x1e, R16 ;  /* 0x0000001eff0b8819 */ /* 0x000fe40000011610 */
[----:B------:R-:W-:-:S02]  /*4550*/  @!P0 LOP3.LUT R26, R15, 0x1, RZ, 0xc0, !PT ;  /* 0x000000010f1a8812 */ /* 0x000fc400078ec0ff */
[----:B------:R-:W-:Y:S02]  /*4560*/  @!P0 LOP3.LUT R15, R27, 0x1, RZ, 0xc0, !PT ;  /* 0x000000011b0f8812 */ /* 0x000fe400078ec0ff */
[----:B------:R-:W-:Y:S02]  /*4570*/  @P1 SHF.R.U32.HI R27, RZ, 0x7, R19 ;  /* 0x00000007ff1b1819 */ /* 0x000fe40000011613 */
[----:B------:R-:W-:Y:S02]  /*4580*/  @!P0 IADD3 R15, PT, PT, R25, R26, R15 ;  /* 0x0000001a190f8210 */ /* 0x000fe40007ffe00f */
[----:B------:R-:W-:Y:S02]  /*4590*/  @!P0 SHF.R.U32.HI R26, RZ, 0x7, R17 ;  /* 0x00000007ff1a8819 */ /* 0x000fe40000011611 */
[----:B------:R-:W-:Y:S02]  /*45a0*/  @P1 LOP3.LUT R27, R27, 0x1, RZ, 0xc0, !PT ;  /* 0x000000011b1b1812 */ /* 0x000fe400078ec0ff */
[----:B------:R-:W-:-:S02]  /*45b0*/  @!P0 LOP3.LUT R26, R26, 0x1, RZ, 0xc0, !PT ;  /* 0x000000011a1a8812 */ /* 0x000fc400078ec0ff */
[----:B------:R-:W-:-:S03]  /*45c0*/  @!P0 LOP3.LUT R11, R11, 0x1, RZ, 0xc0, !PT ;  /* 0x000000010b0b8812 */ /* 0x000fc600078ec0ff */
[----:B------:R-:W-:Y:S01]  /*45d0*/  @!P0 IMAD.IADD R25, R15, 0x1, R26 ;  /* 0x000000010f198824 */ /* 0x000fe200078e021a */
[----:B------:R-:W-:Y:S01]  /*45e0*/  @P1 LOP3.LUT R26, R7, 0x1, RZ, 0xc0, !PT ;  /* 0x00000001071a1812 */ /* 0x000fe200078ec0ff */
[----:B------:R-:W-:Y:S01]  /*45f0*/  IMAD.MOV.U32 R7, RZ, RZ, RZ ;  /* 0x000000ffff077224 */ /* 0x000fe200078e00ff */
[----:B------:R-:W-:Y:S02]  /*4600*/  @!P0 LEA.HI R11, R16, R11, RZ, 0x1 ;  /* 0x0000000b100b8211 */ /* 0x000fe400078f08ff */
[C---:B------:R-:W-:Y:S02]  /*4610*/  ISETP.NE.AND P2, PT, R25.reuse, 0x3, PT ;  /* 0x000000031900780c */ /* 0x040fe40003f45270 */
[----:B------:R-:W-:Y:S02]  /*4620*/  LOP3.LUT R25, R25, 0x3e, RZ, 0xc0, !PT ;  /* 0x0000003e19197812 */ /* 0x000fe400078ec0ff */
[----:B------:R-:W-:Y:S02]  /*4630*/  SEL R15, RZ, 0xffffffff, P2 ;  /* 0xffffffffff0f7807 */ /* 0x000fe40001000000 */
[----:B------:R-:W-:-:S02]  /*4640*/  ISETP.NE.AND P2, PT, R25, 0x2, PT ;  /* 0x000000021900780c */ /* 0x000fc40003f45270 */
[----:B------:R-:W-:Y:S02]  /*4650*/  @P1 SHF.R.U32.HI R25, RZ, 0x8, R19 ;  /* 0x00000008ff191819 */ /* 0x000fe40000011613 */
[----:B------:R-:W-:Y:S02]  /*4660*/  @P3 SEL R15, RZ, 0xffffffff, P2 ;  /* 0xffffffffff0f3807 */ /* 0x000fe40001000000 */
[----:B------:R-:W-:Y:S02]  /*4670*/  @P1 LOP3.LUT R25, R25, 0x1, RZ, 0xc0, !PT ;  /* 0x0000000119191812 */ /* 0x000fe400078ec0ff */
[----:B------:R-:W-:Y:S02]  /*4680*/  LOP3.LUT P3, RZ, R37, 0x80, RZ, 0xc0, !PT ;  /* 0x0000008025ff7812 */ /* 0x000fe4000786c0ff */
[----:B------:R-:W-:Y:S02]  /*4690*/  @P1 IADD3 R7, PT, PT, R25, R26, R27 ;  /* 0x0000001a19071210 */ /* 0x000fe40007ffe01b */
[----:B------:R-:W-:-:S02]  /*46a0*/  SHF.R.U32.HI R27, RZ, 0x8, R37 ;  /* 0x00000008ff1b7819 */ /* 0x000fc40000011625 */
[--C-:B------:R-:W-:Y:S02]  /*46b0*/  @!P0 SHF.R.U32.HI R25, RZ, 0x7, R17.reuse ;  /* 0x00000007ff198819 */ /* 0x100fe40000011611 */
[----:B------:R-:W-:Y:S02]  /*46c0*/  LOP3.LUT R27, R27, 0x1, RZ, 0xc0, !PT ;  /* 0x000000011b1b7812 */ /* 0x000fe400078ec0ff */
[----:B------:R-:W-:Y:S02]  /*46d0*/  @!P0 LOP3.LUT R25, R25, 0x1, RZ, 0xc0, !PT ;  /* 0x0000000119198812 */ /* 0x000fe400078ec0ff */
[----:B------:R-:W-:Y:S02]  /*46e0*/  IADD3 R8, PT, PT, R7, R27, R8 ;  /* 0x0000001b07087210 */ /* 0x000fe40007ffe008 */
[--C-:B------:R-:W-:Y:S02]  /*46f0*/  @!P0 SHF.R.U32.HI R7, RZ, 0x6, R17.reuse ;  /* 0x00000006ff078819 */ /* 0x100fe40000011611 */
[----:B------:R-:W-:-:S02]  /*4700*/  @!P0 SHF.R.U32.HI R26, RZ, 0x8, R17 ;  /* 0x00000008ff1a8819 */ /* 0x000fc40000011611 */
[----:B------:R-:W-:Y:S02]  /*4710*/  @!P0 LOP3.LUT R7, R7, 0x1, RZ, 0xc0, !PT ;  /* 0x0000000107078812 */ /* 0x000fe400078ec0ff */
[----:B------:R-:W-:Y:S02]  /*4720*/  @!P0 LOP3.LUT R26, R26, 0x1, RZ, 0xc0, !PT ;  /* 0x000000011a1a8812 */ /* 0x000fe400078ec0ff */
[----:B------:R-:W-:Y:S02]  /*4730*/  @!P0 IADD3 R7, PT, PT, R8, R7, R25 ;  /* 0x0000000708078210 */ /* 0x000fe40007ffe019 */
[----:B------:R-:W-:Y:S02]  /*4740*/  @P1 SHF.R.U32.HI R25, RZ, 0x9, R19 ;  /* 0x00000009ff191819 */ /* 0x000fe40000011613 */
[----:B------:R-:W-:Y:S01]  /*4750*/  @!P0 LOP3.LUT R16, R17, 0x1, RZ, 0xc0, !PT ;  /* 0x0000000111108812 */ /* 0x000fe200078ec0ff */
[----:B------:R-:W-:Y:S01]  /*4760*/  @!P0 IMAD.IADD R8, R7, 0x1, R26 ;  /* 0x0000000107088824 */ /* 0x000fe200078e021a */
[----:B------:R-:W-:-:S02]  /*4770*/  @P1 LOP3.LUT R25, R25, 0x1, RZ, 0xc0, !PT ;  /* 0x0000000119191812 */ /* 0x000fc400078ec0ff */
[----:B------:R-:W-:Y:S02]  /*4780*/  @!P0 IADD3 R6, PT, PT, R16, R11, R6 ;  /* 0x0000000b10068210 */ /* 0x000fe40007ffe006 */
[C---:B------:R-:W-:Y:S02]  /*4790*/  ISETP.NE.AND P2, PT, R8.reuse, 0x3, PT ;  /* 0x000000030800780c */ /* 0x040fe40003f45270 */
[----:B------:R-:W-:Y:S02]  /*47a0*/  LOP3.LUT R8, R8, 0x3e, RZ, 0xc0, !PT ;  /* 0x0000003e08087812 */ /* 0x000fe400078ec0ff */
[----:B------:R-:W-:Y:S02]  /*47b0*/  SEL R7, RZ, 0xffffffff, P2 ;  /* 0xffffffffff077807 */ /* 0x000fe40001000000 */
[----:B------:R-:W-:Y:S02]  /*47c0*/  ISETP.NE.AND P2, PT, R8, 0x2, PT ;  /* 0x000000020800780c */ /* 0x000fe40003f45270 */
[----:B------:R-:W-:-:S02]  /*47d0*/  @P1 SHF.R.U32.HI R8, RZ, 0x7, R19 ;  /* 0x00000007ff081819 */ /* 0x000fc40000011613 */
[----:B------:R-:W-:Y:S02]  /*47e0*/  @P3 SEL R7, RZ, 0xffffffff, P2 ;  /* 0xffffffffff073807 */ /* 0x000fe40001000000 */
[----:B------:R-:W-:Y:S01]  /*47f0*/  @P1 LOP3.LUT R26, R8, 0x1, RZ, 0xc0, !PT ;  /* 0x00000001081a1812 */ /* 0x000fe200078ec0ff */
[----:B------:R-:W-:Y:S01]  /*4800*/  IMAD.MOV.U32 R8, RZ, RZ, RZ ;  /* 0x000000ffff087224 */ /* 0x000fe200078e00ff */
[----:B------:R-:W-:Y:S02]  /*4810*/  @P1 SHF.R.U32.HI R11, RZ, 0xb, R19 ;  /* 0x0000000bff0b1819 */ /* 0x000fe40000011613 */
[----:B------:R-:W-:Y:S02]  /*4820*/  @P1 IADD3 R8, PT, PT, R25, R26, R32 ;  /* 0x0000001a19081210 */ /* 0x000fe40007ffe020 */
[----:B------:R-:W-:Y:S02]  /*4830*/  SHF.R.U32.HI R25, RZ, 0x9, R37 ;  /* 0x00000009ff197819 */ /* 0x000fe40000011625 */
[----:B------:R-:W-:-:S02]  /*4840*/  @!P0 SHF.R.U32.HI R26, RZ, 0x8, R17 ;  /* 0x00000008ff1a8819 */ /* 0x000fc40000011611 */
[----:B------:R-:W-:Y:S02]  /*4850*/  LOP3.LUT R25, R25, 0x1, RZ, 0xc0, !PT ;  /* 0x0000000119197812 */ /* 0x000fe400078ec0ff */
[--C-:B------:R-:W-:Y:S02]  /*4860*/  @!P0 SHF.R.U32.HI R32, RZ, 0x9, R17.reuse ;  /* 0x00000009ff208819 */ /* 0x100fe40000011611 */
[----:B------:R-:W-:Y:S02]  /*4870*/  IADD3 R18, PT, PT, R8, R25, R18 ;  /* 0x0000001908127210 */ /* 0x000fe40007ffe012 */
[----:B------:R-:W-:Y:S02]  /*4880*/  @!P0 SHF.R.U32.HI R8, RZ, 0x7, R17 ;  /* 0x00000007ff088819 */ /* 0x000fe40000011611 */
[----:B------:R-:W-:Y:S02]  /*4890*/  @P1 LOP3.LUT R11, R11, 0x1, RZ, 0xc0, !PT ;  /* 0x000000010b0b1812 */ /* 0x000fe400078ec0ff */
[----:B------:R-:W-:-:S02]  /*48a0*/  @!P0 LOP3.LUT R33, R8, 0x1, RZ, 0xc0, !PT ;  /* 0x0000000108218812 */ /* 0x000fc400078ec0ff */
[----:B------:R-:W-:Y:S02]  /*48b0*/  @!P0 LOP3.LUT R8, R26, 0x1, RZ, 0xc0, !PT ;  /* 0x000000011a088812 */ /* 0x000fe400078ec0ff */
[----:B------:R-:W-:Y:S02]  /*48c0*/  @P1 SHF.R.U32.HI R26, RZ, 0x9, R19 ;  /* 0x00000009ff1a1819 */ /* 0x000fe40000011613 */
[----:B------:R-:W-:Y:S02]  /*48d0*/  @!P0 IADD3 R8, PT, PT, R18, R33, R8 ;  /* 0x0000002112088210 */ /* 0x000fe40007ffe008 */
[----:B------:R-:W-:Y:S02]  /*48e0*/  @!P0 SHF.R.U32.HI R33, RZ, 0x9, R17 ;  /* 0x00000009ff218819 */ /* 0x000fe40000011611 */
[----:B------:R-:W-:Y:S02]  /*48f0*/  @P1 LOP3.LUT R26, R26, 0x1, RZ, 0xc0, !PT ;  /* 0x000000011a1a1812 */ /* 0x000fe400078ec0ff */
[----:B------:R-:W-:-:S02]  /*4900*/  @!P0 LOP3.LUT R33, R33, 0x1, RZ, 0xc0, !PT ;  /* 0x0000000121218812 */ /* 0x000fc400078ec0ff */
[----:B------:R-:W-:Y:S02]  /*4910*/  LOP3.LUT R15, R15, 0x1, RZ, 0xc0, !PT ;  /* 0x000000010f0f7812 */ /* 0x000fe400078ec0ff */
[----:B------:R-:W-:Y:S01]  /*4920*/  LOP3.LUT R7, R7, 0x1, RZ, 0xc0, !PT ;  /* 0x0000000107077812 */ /* 0x000fe200078ec0ff */
[----:B------:R-:W-:-:S05]  /*4930*/  @!P0 IMAD.IADD R18, R8, 0x1, R33 ;  /* 0x0000000108128824 */ /* 0x000fca00078e0221 */
[C---:B------:R-:W-:Y:S02]  /*4940*/  ISETP.NE.AND P2, PT, R18.reuse, 0x3, PT ;  /* 0x000000031200780c */ /* 0x040fe40003f45270 */
[----:B------:R-:W-:Y:S02]  /*4950*/  LOP3.LUT R18, R18, 0x3e, RZ, 0xc0, !PT ;  /* 0x0000003e12127812 */ /* 0x000fe400078ec0ff */
[----:B------:R-:W-:Y:S02]  /*4960*/  SEL R8, RZ, 0xffffffff, P2 ;  /* 0xffffffffff087807 */ /* 0x000fe40001000000 */
[----:B------:R-:W-:Y:S02]  /*4970*/  ISETP.NE.U32.AND P2, PT, R9, 0x1, PT ;  /* 0x000000010900780c */ /* 0x000fe40003f45070 */
[----:B------:R-:W-:Y:S02]  /*4980*/  ISETP.NE.AND P3, PT, R18, 0x2, PT ;  /* 0x000000021200780c */ /* 0x000fe40003f65270 */
[----:B------:R-:W-:-:S02]  /*4990*/  @P1 SHF.R.U32.HI R9, RZ, 0x8, R19 ;  /* 0x00000008ff091819 */ /* 0x000fc40000011613 */
[----:B------:R-:W-:Y:S02]  /*49a0*/  @P1 SHF.R.U32.HI R18, RZ, 0xa, R19 ;  /* 0x0000000aff121819 */ /* 0x000fe40000011613 */
[----:B------:R-:W-:Y:S01]  /*49b0*/  @P1 LOP3.LUT R33, R9, 0x1, RZ, 0xc0, !PT ;  /* 0x0000000109211812 */ /* 0x000fe200078ec0ff */
[----:B------:R-:W-:Y:S01]  /*49c0*/  IMAD.MOV.U32 R9, RZ, RZ, RZ ;  /* 0x000000ffff097224 */ /* 0x000fe200078e00ff */
[----:B------:R-:W-:Y:S02]  /*49d0*/  @P1 LOP3.LUT R18, R18, 0x1, RZ, 0xc0, !PT ;  /* 0x0000000112121812 */ /* 0x000fe400078ec0ff */
[----:B------:R-:W-:Y:S02]  /*49e0*/  @P4 SEL R8, RZ, 0xffffffff, P3 ;  /* 0xffffffffff084807 */ /* 0x000fe40001800000 */
[----:B------:R-:W-:Y:S02]  /*49f0*/  @P1 IADD3 R9, PT, PT, R18, R33, R26 ;  /* 0x0000002112091210 */ /* 0x000fe40007ffe01a */
[----:B------:R-:W-:-:S02]  /*4a00*/  SHF.R.U32.HI R18, RZ, 0xa, R37 ;  /* 0x0000000aff127819 */ /* 0x000fc40000011625 */
[----:B------:R-:W-:Y:S02]  /*4a10*/  LOP3.LUT R8, R8, 0x1, RZ, 0xc0, !PT ;  /* 0x0000000108087812 */ /* 0x000fe400078ec0ff */
[----:B------:R-:W-:-:S04]  /*4a20*/  LOP3.LUT R18, R18, 0x1, RZ, 0xc0, !PT ;  /* 0x0000000112127812 */ /* 0x000fc800078ec0ff */
[----:B------:R-:W-:Y:S02]  /*4a30*/  IADD3 R27, PT, PT, R9, R18, R27 ;  /* 0x00000012091b7210 */ /* 0x000fe40007ffe01b */
[----:B------:R-:W-:-:S04]  /*4a40*/  @!P0 SHF.R.U32.HI R9, RZ, 0x8, R17 ;  /* 0x00000008ff098819 */ /* 0x000fc80000011611 */
[----:B------:R-:W-:Y:S02]  /*4a50*/  @!P0 LOP3.LUT R26, R9, 0x1, RZ, 0xc0, !PT ;  /* 0x00000001091a8812 */ /* 0x000fe400078ec0ff */
[----:B------:R-:W-:-:S04]  /*4a60*/  @!P0 LOP3.LUT R9, R32, 0x1, RZ, 0xc0, !PT ;  /* 0x0000000120098812 */ /* 0x000fc800078ec0ff */
[----:B------:R-:W-:Y:S02]  /*4a70*/  @!P0 IADD3 R9, PT, PT, R27, R26, R9 ;  /* 0x0000001a1b098210 */ /* 0x000fe40007ffe009 */
[----:B------:R-:W-:-:S04]  /*4a80*/  @!P0 SHF.R.U32.HI R26, RZ, 0xa, R17 ;  /* 0x0000000aff1a8819 */ /* 0x000fc80000011611 */
[----:B------:R-:W-:-:S05]  /*4a90*/  @!P0 LOP3.LUT R26, R26, 0x1, RZ, 0xc0, !PT ;  /* 0x000000011a1a8812 */ /* 0x000fca00078ec0ff */
[----:B------:R-:W-:Y:S01]  /*4aa0*/  @!P0 IMAD.IADD R27, R9, 0x1, R26 ;  /* 0x00000001091b8824 */ /* 0x000fe200078e021a */
[----:B------:R-:W-:-:S04]  /*4ab0*/  @P1 SHF.R.U32.HI R26, RZ, 0xa, R19 ;  /* 0x0000000aff1a1819 */ /* 0x000fc80000011613 */
[C---:B------:R-:W-:Y:S02]  /*4ac0*/  ISETP.NE.AND P3, PT, R27.reuse, 0x3, PT ;  /* 0x000000031b00780c */ /* 0x040fe40003f65270 */
[----:B------:R-:W-:Y:S02]  /*4ad0*/  LOP3.LUT R27, R27, 0x3e, RZ, 0xc0, !PT ;  /* 0x0000003e1b1b7812 */ /* 0x000fe400078ec0ff */
[----:B------:R-:W-:Y:S02]  /*4ae0*/  SEL R9, RZ, 0xffffffff, P3 ;  /* 0xffffffffff097807 */ /* 0x000fe40001800000 */
[----:B------:R-:W-:Y:S02]  /*4af0*/  ISETP.NE.U32.AND P3, PT, R10, 0x1, PT ;  /* 0x000000010a00780c */ /* 0x000fe40003f65070 */
[----:B------:R-:W-:Y:S02]  /*4b00*/  ISETP.NE.AND P4, PT, R27, 0x2, PT ;  /* 0x000000021b00780c */ /* 0x000fe40003f85270 */
[----:B------:R-:W-:-:S02]  /*4b10*/  SEL R27, RZ, 0x1, P2 ;  /* 0x00000001ff1b7807 */ /* 0x000fc40001000000 */
[----:B------:R-:W-:Y:S02]  /*4b20*/  SEL R10, RZ, 0x2, P3 ;  /* 0x00000002ff0a7807 */ /* 0x000fe40001800000 */
[----:B------:R-:W-:Y:S02]  /*4b30*/  @P1 LOP3.LUT R26, R26, 0x1, RZ, 0xc0, !PT ;  /* 0x000000011a1a1812 */ /* 0x000fe400078ec0ff */
[----:B------:R-:W-:Y:S02]  /*4b40*/  LOP3.LUT R24, R10, R27, RZ, 0xfc, !PT ;  /* 0x0000001b0a187212 */ /* 0x000fe400078efcff */
[----:B------:R-:W-:Y:S02]  /*4b50*/  @P1 SHF.R.U32.HI R10, RZ, 0x9, R19 ;  /* 0x00000009ff0a1819 */ /* 0x000fe40000011613 */
[----:B------:R-:W-:Y:S02]  /*4b60*/  @!P0 SHF.R.U32.HI R27, RZ, 0xb, R17 ;  /* 0x0000000bff1b8819 */ /* 0x000fe40000011611 */
[----:B------:R-:W-:Y:S01]  /*4b70*/  @P1 LOP3.LUT R16, R10, 0x1, RZ, 0xc0, !PT ;  /* 0x000000010a101812 */ /* 0x000fe200078ec0ff */
[----:B------:R-:W-:Y:S01]  /*4b80*/  IMAD.MOV.U32 R10, RZ, RZ, RZ ;  /* 0x000000ffff0a7224 */ /* 0x000fe200078e00ff */
[----:B------:R-:W-:-:S02]  /*4b90*/  LOP3.LUT P3, RZ, R37, 0x400, RZ, 0xc0, !PT ;  /* 0x0000040025ff7812 */ /* 0x000fc4000786c0ff */
[----:B------:R-:W-:Y:S02]  /*4ba0*/  @P1 IADD3 R10, PT, PT, R11, R16, R26 ;  /* 0x000000100b0a1210 */ /* 0x000fe40007ffe01a */
[----:B------:R-:W-:Y:S02]  /*4bb0*/  SHF.R.U32.HI R26, RZ, 0xb, R37 ;  /* 0x0000000bff1a7819 */ /* 0x000fe40000011625 */
[----:B------:R-:W-:Y:S02]  /*4bc0*/  @!P0 SHF.R.U32.HI R11, RZ, 0xa, R17 ;  /* 0x0000000aff0b8819 */ /* 0x000fe40000011611 */
[----:B------:R-:W-:Y:S02]  /*4bd0*/  LOP3.LUT R26, R26, 0x1, RZ, 0xc0, !PT ;  /* 0x000000011a1a7812 */ /* 0x000fe400078ec0ff */
[----:B------:R-:W-:Y:S02]  /*4be0*/  @!P0 LOP3.LUT R11, R11, 0x1, RZ, 0xc0, !PT ;  /* 0x000000010b0b8812 */ /* 0x000fe400078ec0ff */
[----:B------:R-:W-:-:S02]  /*4bf0*/  IADD3 R25, PT, PT, R10, R26, R25 ;  /* 0x0000001a0a197210 */ /* 0x000fc40007ffe019 */
[----:B------:R-:W-:Y:S02]  /*4c00*/  @!P0 SHF.R.U32.HI R10, RZ, 0x9, R17 ;  /* 0x00000009ff0a8819 */ /* 0x000fe40000011611 */
[----:B------:R-:W-:Y:S02]  /*4c10*/  @P5 SEL R9, RZ, 0xffffffff, P4 ;  /* 0xffffffffff095807 */ /* 0x000fe40002000000 */
[----:B------:R-:W-:Y:S02]  /*4c20*/  @!P0 LOP3.LUT R10, R10, 0x1, RZ, 0xc0, !PT ;  /* 0x000000010a0a8812 */ /* 0x000fe400078ec0ff */
[----:B------:R-:W-:Y:S02]  /*4c30*/  LOP3.LUT P4, RZ, R37, 0x800, RZ, 0xc0, !PT ;  /* 0x0000080025ff7812 */ /* 0x000fe4000788c0ff */
[----:B------:R-:W-:Y:S02]  /*4c40*/  @!P0 IADD3 R10, PT, PT, R25, R10, R11 ;  /* 0x0000000a190a8210 */ /* 0x000fe40007ffe00b */
[----:B------:R-:W-:-:S02]  /*4c50*/  @!P0 SHF.R.U32.HI R11, RZ, 0xb, R17 ;  /* 0x0000000bff0b8819 */ /* 0x000fc40000011611 */
[----:B------:R-:W-:Y:S02]  /*4c60*/  LOP3.LUT P5, RZ, R37, 0x1000, RZ, 0xc0, !PT ;  /* 0x0000100025ff7812 */ /* 0x000fe400078ac0ff */
[----:B------:R-:W-:Y:S02]  /*4c70*/  @!P0 LOP3.LUT R11, R11, 0x1, RZ, 0xc0, !PT ;  /* 0x000000010b0b8812 */ /* 0x000fe400078ec0ff */
[----:B------:R-:W-:-:S03]  /*4c80*/  LOP3.LUT R9, R9, 0x1, RZ, 0xc0, !PT ;  /* 0x0000000109097812 */ /* 0x000fc600078ec0ff */
[----:B------:R-:W-:Y:S01]  /*4c90*/  @!P0 IMAD.IADD R25, R10, 0x1, R11 ;  /* 0x000000010a198824 */ /* 0x000fe200078e020b */
[--C-:B------:R-:W-:Y:S02]  /*4ca0*/  @P1 SHF.R.U32.HI R10, RZ, 0xa, R19.reuse ;  /* 0x0000000aff0a1819 */ /* 0x100fe40000011613 */
[----:B------:R-:W-:Y:S02]  /*4cb0*/  @P1 SHF.R.U32.HI R11, RZ, 0xc, R19 ;  /* 0x0000000cff0b1819 */ /* 0x000fe40000011613 */
[C---:B------:R-:W-:Y:S02]  /*4cc0*/  ISETP.NE.AND P2, PT, R25.reuse, 0x3, PT ;  /* 0x000000031900780c */ /* 0x040fe40003f45270 */
[----:B------:R-:W-:Y:S02]  /*4cd0*/  LOP3.LUT R25, R25, 0x3e, RZ, 0xc0, !PT ;  /* 0x0000003e19197812 */ /* 0x000fe400078ec0ff */
[----:B------:R-:W-:Y:S02]  /*4ce0*/  SEL R16, RZ, 0xffffffff, P2 ;  /* 0xffffffffff107807 */ /* 0x000fe40001000000 */
[----:B------:R-:W-:-:S02]  /*4cf0*/  ISETP.NE.AND P2, PT, R25, 0x2, PT ;  /* 0x000000021900780c */ /* 0x000fc40003f45270 */
[----:B------:R-:W-:Y:S02]  /*4d00*/  @P1 SHF.R.U32.HI R25, RZ, 0xb, R19 ;  /* 0x0000000bff191819 */ /* 0x000fe40000011613 */
[----:B------:R-:W-:Y:S01]  /*4d10*/  @P1 LOP3.LUT R32, R10, 0x1, RZ, 0xc0, !PT ;  /* 0x000000010a201812 */ /* 0x000fe200078ec0ff */
[----:B------:R-:W-:Y:S01]  /*4d20*/  IMAD.MOV.U32 R10, RZ, RZ, RZ ;  /* 0x000000ffff0a7224 */ /* 0x000fe200078e00ff */
[----:B------:R-:W-:Y:S02]  /*4d30*/  @P1 LOP3.LUT R25, R25, 0x1, RZ, 0xc0, !PT ;  /* 0x0000000119191812 */ /* 0x000fe400078ec0ff */
[----:B------:R-:W-:Y:S02]  /*4d40*/  @P1 LOP3.LUT R11, R11, 0x1, RZ, 0xc0, !PT ;  /* 0x000000010b0b1812 */ /* 0x000fe400078ec0ff */
[----:B------:R-:W-:Y:S02]  /*4d50*/  @P3 SEL R16, RZ, 0xffffffff, P2 ;  /* 0xffffffffff103807 */ /* 0x000fe40001000000 */
[----:B------:R-:W-:-:S02]  /*4d60*/  @P1 IADD3 R10, PT, PT, R11, R32, R25 ;  /* 0x000000200b0a1210 */ /* 0x000fc40007ffe019 */
[----:B------:R-:W-:Y:S02]  /*4d70*/  SHF.R.U32.HI R25, RZ, 0xc, R37 ;  /* 0x0000000cff197819 */ /* 0x000fe40000011625 */
[----:B------:R-:W-:Y:S02]  /*4d80*/  LOP3.LUT R16, R16, 0x1, RZ, 0xc0, !PT ;  /* 0x0000000110107812 */ /* 0x000fe400078ec0ff */
[----:B------:R-:W-:-:S04]  /*4d90*/  LOP3.LUT R25, R25, 0x1, RZ, 0xc0, !PT ;  /* 0x0000000119197812 */ /* 0x000fc800078ec0ff */
[----:B------:R-:W-:Y:S02]  /*4da0*/  IADD3 R18, PT, PT, R10, R25, R18 ;  /* 0x000000190a127210 */ /* 0x000fe40007ffe012 */
[----:B------:R-:W-:-:S04]  /*4db0*/  @!P0 SHF.R.U32.HI R10, RZ, 0xa, R17 ;  /* 0x0000000aff0a8819 */ /* 0x000fc80000011611 */
[----:B------:R-:W-:Y:S02]  /*4dc0*/  @!P0 LOP3.LUT R11, R10, 0x1, RZ, 0xc0, !PT ;  /* 0x000000010a0b8812 */ /* 0x000fe400078ec0ff */
[----:B------:R-:W-:Y:S02]  /*4dd0*/  @!P0 LOP3.LUT R10, R27, 0x1, RZ, 0xc0, !PT ;  /* 0x000000011b0a8812 */ /* 0x000fe400078ec0ff */
[----:B------:R-:W-:Y:S02]  /*4de0*/  @P1 SHF.R.U32.HI R27, RZ, 0xc, R19 ;  /* 0x0000000cff1b1819 */ /* 0x000fe40000011613 */
[----:B------:R-:W-:Y:S02]  /*4df0*/  @!P0 IADD3 R10, PT, PT, R18, R11, R10 ;  /* 0x0000000b120a8210 */ /* 0x000fe40007ffe00a */
[----:B------:R-:W-:Y:S02]  /*4e00*/  @!P0 SHF.R.U32.HI R11, RZ, 0xc, R17 ;  /* 0x0000000cff0b8819 */ /* 0x000fe40000011611 */
[----:B------:R-:W-:-:S02]  /*4e10*/  @P1 LOP3.LUT R27, R27, 0x1, RZ, 0xc0, !PT ;  /* 0x000000011b1b1812 */ /* 0x000fc400078ec0ff */
[----:B------:R-:W-:-:S05]  /*4e20*/  @!P0 LOP3.LUT R11, R11, 0x1, RZ, 0xc0, !PT ;  /* 0x000000010b0b8812 */ /* 0x000fca00078ec0ff */
[----:B------:R-:W-:Y:S01]  /*4e30*/  @!P0 IMAD.IADD R18, R10, 0x1, R11 ;  /* 0x000000010a128824 */ /* 0x000fe200078e020b */
[----:B------:R-:W-:-:S04]  /*4e40*/  @P1 SHF.R.U32.HI R11, RZ, 0xb, R19 ;  /* 0x0000000bff0b1819 */ /* 0x000fc80000011613 */
[C---:B------:R-:W-:Y:S02]  /*4e50*/  ISETP.NE.AND P2, PT, R18.reuse, 0x3, PT ;  /* 0x000000031200780c */ /* 0x040fe40003f45270 */
[----:B------:R-:W-:Y:S02]  /*4e60*/  LOP3.LUT R18, R18, 0x3e, RZ, 0xc0, !PT ;  /* 0x0000003e12127812 */ /* 0x000fe400078ec0ff */
[----:B------:R-:W-:Y:S02]  /*4e70*/  SEL R10, RZ, 0xffffffff, P2 ;  /* 0xffffffffff0a7807 */ /* 0x000fe40001000000 */
[----:B------:R-:W-:Y:S02]  /*4e80*/  ISETP.NE.AND P3, PT, R18, 0x2, PT ;  /* 0x000000021200780c */ /* 0x000fe40003f65270 */
[----:B------:R-:W-:Y:S02]  /*4e90*/  @P1 SHF.R.U32.HI R18, RZ, 0xd, R19 ;  /* 0x0000000dff121819 */ /* 0x000fe40000011613 */
[----:B------:R-:W-:-:S02]  /*4ea0*/  ISETP.NE.U32.AND P2, PT, R21, 0x1, PT ;  /* 0x000000011500780c */ /* 0x000fc40003f45070 */
[----:B------:R-:W-:Y:S01]  /*4eb0*/  @P1 LOP3.LUT R21, R11, 0x1, RZ, 0xc0, !PT ;  /* 0x000000010b151812 */ /* 0x000fe200078ec0ff */
[----:B------:R-:W-:Y:S01]  /*4ec0*/  IMAD.MOV.U32 R11, RZ, RZ, RZ ;  /* 0x000000ffff0b7224 */ /* 0x000fe200078e00ff */
[----:B------:R-:W-:Y:S02]  /*4ed0*/  @P1 LOP3.LUT R18, R18, 0x1, RZ, 0xc0, !PT ;  /* 0x0000000112121812 */ /* 0x000fe400078ec0ff */
[----:B------:R-:W-:Y:S02]  /*4ee0*/  @P4 SEL R10, RZ, 0xffffffff, P3 ;  /* 0xffffffffff0a4807 */ /* 0x000fe40001800000 */
[----:B------:R-:W-:Y:S02]  /*4ef0*/  @P1 IADD3 R11, PT, PT, R18, R21, R27 ;  /* 0x00000015120b1210 */ /* 0x000fe40007ffe01b */
[----:B------:R-:W-:Y:S02]  /*4f00*/  SHF.R.U32.HI R21, RZ, 0xd, R37 ;  /* 0x0000000dff157819 */ /* 0x000fe40000011625 */
[----:B------:R-:W-:-:S02]  /*4f10*/  @!P0 SHF.R.U32.HI R18, RZ, 0xc, R17 ;  /* 0x0000000cff128819 */ /* 0x000fc40000011611 */
[----:B------:R-:W-:Y:S02]  /*4f20*/  LOP3.LUT R21, R21, 0x1, RZ, 0xc0, !PT ;  /* 0x0000000115157812 */ /* 0x000fe400078ec0ff */
[----:B------:R-:W-:Y:S02]  /*4f30*/  @!P0 LOP3.LUT R18, R18, 0x1, RZ, 0xc0, !PT ;  /* 0x0000000112128812 */ /* 0x000fe400078ec0ff */
[----:B------:R-:W-:Y:S02]  /*4f40*/  IADD3 R26, PT, PT, R11, R21, R26 ;  /* 0x000000150b1a7210 */ /* 0x000fe40007ffe01a */
[----:B------:R-:W-:Y:S02]  /*4f50*/  @!P0 SHF.R.U32.HI R11, RZ, 0xb, R17 ;  /* 0x0000000bff0b8819 */ /* 0x000fe40000011611 */
[----:B------:R-:W-:Y:S02]  /*4f60*/  LOP3.LUT R10, R10, 0x1, RZ, 0xc0, !PT ;  /* 0x000000010a0a7812 */ /* 0x000fe400078ec0ff */
        /* <DEDUP_REMOVED lines=20> */
[----:B------:R-:W-:Y:S02]  /*50b0*/  @!P0 SHF.R.U32.HI R26, RZ, 0xd, R17 ;  /* 0x0000000dff1a8819 */ /* 0x000fe40000011611 */
        /* <DEDUP_REMOVED lines=8> */
[----:B------:R-:W-:-:S03]  /*5140*/  LOP3.LUT R11, R11, 0x1, RZ, 0xc0, !PT ;  /* 0x000000010b0b7812 */ /* 0x000fc600078ec0ff */
[----:B------:R-:W-:Y:S01]  /*5150*/  @!P0 IMAD.IADD R25, R18, 0x1, R27 ;  /* 0x0000000112198824 */ /* 0x000fe200078e021b */
[----:B------:R-:W-:Y:S02]  /*5160*/  SEL R27, RZ, 0x4, P2 ;  /* 0x00000004ff1b7807 */ /* 0x000fe40001000000 */
[----:B------:R-:W-:Y:S02]  /*5170*/  ISETP.NE.U32.AND P2, PT, R13, 0x1, PT ;  /* 0x000000010d00780c */ /* 0x000fe40003f45070 */
[C---:B------:R-:W-:Y:S02]  /*5180*/  ISETP.NE.AND P4, PT, R25.reuse, 0x3, PT ;  /* 0x000000031900780c */ /* 0x040fe40003f85270 */
[----:B------:R-:W-:Y:S02]  /*5190*/  LOP3.LUT R25, R25, 0x3e, RZ, 0xc0, !PT ;  /* 0x0000003e19197812 */ /* 0x000fe400078ec0ff */
[----:B------:R-:W-:Y:S02]  /*51a0*/  SEL R18, RZ, 0xffffffff, P4 ;  /* 0xffffffffff127807 */ /* 0x000fe40002000000 */
[----:B------:R-:W-:-:S02]  /*51b0*/  ISETP.NE.AND P5, PT, R25, 0x2, PT ;  /* 0x000000021900780c */ /* 0x000fc40003fa5270 */
[----:B------:R-:W-:Y:S02]  /*51c0*/  ISETP.NE.U32.AND P4, PT, R12, 0x1, PT ;  /* 0x000000010c00780c */ /* 0x000fe40003f85070 */
[----:B------:R-:W-:Y:S02]  /*51d0*/  SEL R25, RZ, 0x8, P3 ;  /* 0x00000008ff197807 */ /* 0x000fe40001800000 */
[----:B------:R-:W-:Y:S02]  /*51e0*/  LOP3.LUT R24, R27, R24, RZ, 0xfc, !PT ;  /* 0x000000181b187212 */ /* 0x000fe400078efcff */
[----:B------:R-:W-:Y:S02]  /*51f0*/  SEL R12, RZ, 0x10, P4 ;  /* 0x00000010ff0c7807 */ /* 0x000fe40002000000 */
[----:B------:R-:W-:Y:S02]  /*5200*/  LOP3.LUT R25, R25, R24, RZ, 0xfc, !PT ;  /* 0x0000001819197212 */ /* 0x000fe400078efcff */
[----:B------:R-:W-:-:S02]  /*5210*/  SEL R13, RZ, 0x20, P2 ;  /* 0x00000020ff0d7807 */ /* 0x000fc40001000000 */
[----:B------:R-:W-:Y:S02]  /*5220*/  LOP3.LUT R12, R12, R25, RZ, 0xfc, !PT ;  /* 0x000000190c0c7212 */ /* 0x000fe400078efcff */
[--C-:B------:R-:W-:Y:S02]  /*5230*/  @P1 SHF.R.U32.HI R24, RZ, 0xd, R19.reuse ;  /* 0x0000000dff181819 */ /* 0x100fe40000011613 */
[----:B------:R-:W-:Y:S02]  /*5240*/  LOP3.LUT R12, R13, R12, RZ, 0xfc, !PT ;  /* 0x0000000c0d0c7212 */ /* 0x000fe400078efcff */
[--C-:B------:R-:W-:Y:S02]  /*5250*/  @P1 SHF.R.U32.HI R25, RZ, 0xe, R19.reuse ;  /* 0x0000000eff191819 */ /* 0x100fe40000011613 */
[----:B------:R-:W-:Y:S02]  /*5260*/  @P1 SHF.R.U32.HI R13, RZ, 0xf, R19 ;  /* 0x0000000fff0d1819 */ /* 0x000fe40000011613 */
[----:B------:R-:W-:Y:S01]  /*5270*/  @P1 LOP3.LUT R26, R24, 0x1, RZ, 0xc0, !PT ;  /* 0x00000001181a1812 */ /* 0x000fe200078ec0ff */
[----:B------:R-:W-:Y:S01]  /*5280*/  IMAD.MOV.U32 R24, RZ, RZ, RZ ;  /* 0x000000ffff187224 */ /* 0x000fe200078e00ff */
[----:B------:R-:W-:-:S02]  /*5290*/  @P1 LOP3.LUT R25, R25, 0x1, RZ, 0xc0, !PT ;  /* 0x0000000119191812 */ /* 0x000fc400078ec0ff */
[----:B------:R-:W-:Y:S02]  /*52a0*/  @P1 LOP3.LUT R13, R13, 0x1, RZ, 0xc0, !PT ;  /* 0x000000010d0d1812 */ /* 0x000fe400078ec0ff */
[----:B------:R-:W-:Y:S02]  /*52b0*/  @P1 SHF.R.U32.HI R27, RZ, 0xf, R19 ;  /* 0x0000000fff1b1819 */ /* 0x000fe40000011613 */
[----:B------:R-:W-:Y:S02]  /*52c0*/  @P1 IADD3 R24, PT, PT, R13, R26, R25 ;  /* 0x0000001a0d181210 */ /* 0x000fe40007ffe019 */
[----:B------:R-:W-:Y:S02]  /*52d0*/  SHF.R.U32.HI R25, RZ, 0xf, R37 ;  /* 0x0000000fff197819 */ /* 0x000fe40000011625 */
[----:B------:R-:W-:Y:S02]  /*52e0*/  @!P0 SHF.R.U32.HI R13, RZ, 0xd, R17 ;  /* 0x0000000dff0d8819 */ /* 0x000fe40000011611 */
[----:B------:R-:W-:-:S02]  /*52f0*/  LOP3.LUT R25, R25, 0x1, RZ, 0xc0, !PT ;  /* 0x0000000119197812 */ /* 0x000fc400078ec0ff */
[----:B------:R-:W-:Y:S02]  /*5300*/  @!P0 SHF.R.U32.HI R26, RZ, 0xe, R17 ;  /* 0x0000000eff1a8819 */ /* 0x000fe40000011611 */
[----:B------:R-:W-:Y:S02]  /*5310*/  IADD3 R21, PT, PT, R24, R25, R21 ;  /* 0x0000001918157210 */ /* 0x000fe40007ffe015 */
[----:B------:R-:W-:Y:S02]  /*5320*/  @!P0 LOP3.LUT R24, R13, 0x1, RZ, 0xc0, !PT ;  /* 0x000000010d188812 */ /* 0x000fe400078ec0ff */
[----:B------:R-:W-:Y:S02]  /*5330*/  @!P0 LOP3.LUT R13, R26, 0x1, RZ, 0xc0, !PT ;  /* 0x000000011a0d8812 */ /* 0x000fe400078ec0ff */
[----:B------:R-:W-:Y:S02]  /*5340*/  @P1 LOP3.LUT R27, R27, 0x1, RZ, 0xc0, !PT ;  /* 0x000000011b1b1812 */ /* 0x000fe400078ec0ff */
[----:B------:R-:W-:-:S02]  /*5350*/  @!P0 IADD3 R13, PT, PT, R21, R24, R13 ;  /* 0x00000018150d8210 */ /* 0x000fc40007ffe00d */
[----:B------:R-:W-:Y:S02]  /*5360*/  @!P0 SHF.R.U32.HI R24, RZ, 0xf, R17 ;  /* 0x0000000fff188819 */ /* 0x000fe40000011611 */
[C---:B------:R-:W-:Y:S02]  /*5370*/  LOP3.LUT P3, RZ, R37.reuse, 0x4000, RZ, 0xc0, !PT ;  /* 0x0000400025ff7812 */ /* 0x040fe4000786c0ff */
[----:B------:R-:W-:Y:S02]  /*5380*/  @!P0 LOP3.LUT R24, R24, 0x1, RZ, 0xc0, !PT ;  /* 0x0000000118188812 */ /* 0x000fe400078ec0ff */
[----:B------:R-:W-:Y:S02]  /*5390*/  LOP3.LUT P4, RZ, R37, 0x8000, RZ, 0xc0, !PT ;  /* 0x0000800025ff7812 */ /* 0x000fe4000788c0ff */
[----:B------:R-:W-:Y:S01]  /*53a0*/  @P6 SEL R18, RZ, 0xffffffff, P5 ;  /* 0xffffffffff126807 */ /* 0x000fe20002800000 */
[----:B------:R-:W-:Y:S01]  /*53b0*/  @!P0 IMAD.IADD R21, R13, 0x1, R24 ;  /* 0x000000010d158824 */ /* 0x000fe200078e0218 */
[----:B------:R-:W-:-:S02]  /*53c0*/  @P1 SHF.R.U32.HI R24, RZ, 0xe, R19 ;  /* 0x0000000eff181819 */ /* 0x000fc40000011613 */
[----:B------:R-:W-:Y:S02]  /*53d0*/  LOP3.LUT P5, RZ, R37, 0x10000, RZ, 0xc0, !PT ;  /* 0x0001000025ff7812 */ /* 0x000fe400078ac0ff */
[C---:B------:R-:W-:Y:S02]  /*53e0*/  ISETP.NE.AND P2, PT, R21.reuse, 0x3, PT ;  /* 0x000000031500780c */ /* 0x040fe40003f45270 */
[----:B------:R-:W-:Y:S02]  /*53f0*/  LOP3.LUT R21, R21, 0x3e, RZ, 0xc0, !PT ;  /* 0x0000003e15157812 */ /* 0x000fe400078ec0ff */
[----:B------:R-:W-:Y:S02]  /*5400*/  SEL R13, RZ, 0xffffffff, P2 ;  /* 0xffffffffff0d7807 */ /* 0x000fe40001000000 */
[----:B------:R-:W-:Y:S02]  /*5410*/  ISETP.NE.AND P2, PT, R21, 0x2, PT ;  /* 0x000000021500780c */ /* 0x000fe40003f45270 */
[----:B------:R-:W-:-:S02]  /*5420*/  @P1 SHF.R.U32.HI R21, RZ, 0x10, R19 ;  /* 0x00000010ff151819 */ /* 0x000fc40000011613 */
        /* <DEDUP_REMOVED lines=8> */
[----:B------:R-:W-:Y:S02]  /*54b0*/  LOP3.LUT P6, RZ, R37, 0x20000, RZ, 0xc0, !PT ;  /* 0x0002000025ff7812 */ /* 0x000fe400078cc0ff */
[----:B------:R-:W-:Y:S02]  /*54c0*/  IADD3 R24, PT, PT, R24, R21, R14 ;  /* 0x0000001518187210 */ /* 0x000fe40007ffe00e */
[----:B------:R-:W-:Y:S02]  /*54d0*/  @!P0 SHF.R.U32.HI R14, RZ, 0xe, R17 ;  /* 0x0000000eff0e8819 */ /* 0x000fe40000011611 */
[----:B------:R-:W-:Y:S02]  /*54e0*/  LOP3.LUT R18, R18, 0x1, RZ, 0xc0, !PT ;  /* 0x0000000112127812 */ /* 0x000fe400078ec0ff */
[----:B------:R-:W-:-:S02]  /*54f0*/  @!P0 LOP3.LUT R27, R14, 0x1, RZ, 0xc0, !PT ;  /* 0x000000010e1b8812 */ /* 0x000fc400078ec0ff */
[----:B------:R-:W-:Y:S02]  /*5500*/  @!P0 LOP3.LUT R14, R26, 0x1, RZ, 0xc0, !PT ;  /* 0x000000011a0e8812 */ /* 0x000fe400078ec0ff */
[----:B------:R-:W-:Y:S02]  /*5510*/  @P1 SHF.R.U32.HI R26, RZ, 0x10, R19 ;  /* 0x00000010ff1a1819 */ /* 0x000fe40000011613 */
[----:B------:R-:W-:Y:S02]  /*5520*/  @!P0 IADD3 R14, PT, PT, R24, R27, R14 ;  /* 0x0000001b180e8210 */ /* 0x000fe40007ffe00e */
[----:B------:R-:W-:Y:S02]  /*5530*/  @!P0 SHF.R.U32.HI R27, RZ, 0x10, R17 ;  /* 0x00000010ff1b8819 */ /* 0x000fe40000011611 */
[----:B------:R-:W-:Y:S02]  /*5540*/  @P1 LOP3.LUT R26, R26, 0x1, RZ, 0xc0, !PT ;  /* 0x000000011a1a1812 */ /* 0x000fe400078ec0ff */
[----:B------:R-:W-:-:S02]  /*5550*/  @!P0 LOP3.LUT R27, R27, 0x1, RZ, 0xc0, !PT ;  /* 0x000000011b1b8812 */ /* 0x000fc400078ec0ff */
[----:B------:R-:W-:-:S03]  /*5560*/  LOP3.LUT R13, R13, 0x1, RZ, 0xc0, !PT ;  /* 0x000000010d0d7812 */ /* 0x000fc600078ec0ff */
        /* <DEDUP_REMOVED lines=14> */
[----:B------:R-:W-:Y:S02]  /*5650*/  @!P0 SHF.R.U32.HI R27, RZ, 0x10, R17 ;  /* 0x00000010ff1b8819 */ /* 0x000fe40000011611 */
        /* <DEDUP_REMOVED lines=15> */
[----:B------:R-:W-:Y:S02]  /*5750*/  ISETP.NE.AND P4, PT, R25, 0x2, PT ;  /* 0x000000021900780c */ /* 0x000fe40003f85270 */
[----:B------:R-:W-:Y:S02]  /*5760*/  ISETP.NE.U32.AND P3, PT, R7, 0x1, PT ;  /* 0x000000010700780c */ /* 0x000fe40003f65070 */
[----:B------:R-:W-:-:S02]  /*5770*/  @P1 SHF.R.U32.HI R25, RZ, 0x10, R19 ;  /* 0x00000010ff191819 */ /* 0x000fc40000011613 */
[----:B------:R-:W-:Y:S02]  /*5780*/  @P1 SHF.R.U32.HI R7, RZ, 0x12, R19 ;  /* 0x00000012ff071819 */ /* 0x000fe40000011613 */
[----:B------:R-:W-:Y:S02]  /*5790*/  @P1 LOP3.LUT R32, R25, 0x1, RZ, 0xc0, !PT ;  /* 0x0000000119201812 */ /* 0x000fe400078ec0ff */
[----:B------:R-:W-:Y:S01]  /*57a0*/  @P1 LOP3.LUT R25, R26, 0x1, RZ, 0xc0, !PT ;  /* 0x000000011a191812 */ /* 0x000fe200078ec0ff */
[----:B------:R-:W-:Y:S01]  /*57b0*/  IMAD.MOV.U32 R26, RZ, RZ, RZ ;  /* 0x000000ffff1a7224 */ /* 0x000fe200078e00ff */
        /* <DEDUP_REMOVED lines=9> */
[----:B------:R-:W-:Y:S02]  /*5850*/  LOP3.LUT R15, R15, 0x1, RZ, 0xc0, !PT ;  /* 0x000000010f0f7812 */ /* 0x000fe400078ec0ff */
[----:B------:R-:W-:Y:S02]  /*5860*/  @!P0 LOP3.LUT R26, R21, 0x1, RZ, 0xc0, !PT ;  /* 0x00000001151a8812 */ /* 0x000fe400078ec0ff */
[----:B------:R-:W-:Y:S02]  /*5870*/  @!P0 LOP3.LUT R21, R27, 0x1, RZ, 0xc0, !PT ;  /* 0x000000011b158812 */ /* 0x000fe400078ec0ff */
[----:B------:R-:W-:Y:S02]  /*5880*/  SEL R27, RZ, 0x40, P2 ;  /* 0x00000040ff1b7807 */ /* 0x000fe40001000000 */
[----:B------:R-:W-:Y:S02]  /*5890*/  @!P0 IADD3 R21, PT, PT, R7, R26, R21 ;  /* 0x0000001a07158210 */ /* 0x000fe40007ffe015 */
[----:B------:R-:W-:-:S02]  /*58a0*/  @!P0 SHF.R.U32.HI R26, RZ, 0x12, R17 ;  /* 0x00000012ff1a8819 */ /* 0x000fc40000011611 */
[----:B------:R-:W-:Y:S02]  /*58b0*/  LOP3.LUT R27, R27, R12, RZ, 0xfc, !PT ;  /* 0x0000000c1b1b7212 */ /* 0x000fe400078efcff */
[----:B------:R-:W-:Y:S02]  /*58c0*/  @!P0 LOP3.LUT R26, R26, 0x1, RZ, 0xc0, !PT ;  /* 0x000000011a1a8812 */ /* 0x000fe400078ec0ff */
[----:B------:R-:W-:-:S03]  /*58d0*/  ISETP.NE.U32.AND P2, PT, R9, 0x1, PT ;  /* 0x000000010900780c */ /* 0x000fc60003f45070 */
[----:B------:R-:W-:Y:S01]  /*58e0*/  @!P0 IMAD.IADD R7, R21, 0x1, R26 ;  /* 0x0000000115078824 */ /* 0x000fe200078e021a */
[----:B------:R-:W-:Y:S02]  /*58f0*/  SEL R26, RZ, 0x80, P3 ;  /* 0x00000080ff1a7807 */ /* 0x000fe40001800000 */
[----:B------:R-:W-:Y:S02]  /*5900*/  LOP3.LUT P3, RZ, R37, 0x40000, RZ, 0xc0, !PT ;  /* 0x0004000025ff7812 */ /* 0x000fe4000786c0ff */
[C---:B------:R-:W-:Y:S02]  /*5910*/  ISETP.NE.AND P4, PT, R7.reuse, 0x3, PT ;  /* 0x000000030700780c */ /* 0x040fe40003f85270 */
[----:B------:R-:W-:Y:S02]  /*5920*/  LOP3.LUT R7, R7, 0x3e, RZ, 0xc0, !PT ;  /* 0x0000003e07077812 */ /* 0x000fe400078ec0ff */
[----:B------:R-:W-:Y:S02]  /*5930*/  SEL R21, RZ, 0xffffffff, P4 ;  /* 0xffffffffff157807 */ /* 0x000fe40002000000 */
[----:B------:R-:W-:-:S02]  /*5940*/  ISETP.NE.U32.AND P4, PT, R8, 0x1, PT ;  /* 0x000000010800780c */ /* 0x000fc40003f85070 */
[----:B------:R-:W-:Y:S02]  /*5950*/  ISETP.NE.AND P5, PT, R7, 0x2, PT ;  /* 0x000000020700780c */ /* 0x000fe40003fa5270 */
[----:B------:R-:W-:Y:S02]  /*5960*/  SEL R7, RZ, 0x100, P4 ;  /* 0x00000100ff077807 */ /* 0x000fe40002000000 */
[----:B------:R-:W-:Y:S02]  /*5970*/  LOP3.LUT R26, R26, R27, RZ, 0xfc, !PT ;  /* 0x0000001b1a1a7212 */ /* 0x000fe400078efcff */
[----:B------:R-:W-:Y:S02]  /*5980*/  SEL R8, RZ, 0x200, P2 ;  /* 0x00000200ff087807 */ /* 0x000fe40001000000 */
[----:B------:R-:W-:Y:S02]  /*5990*/  LOP3.LUT R7, R7, R26, RZ, 0xfc, !PT ;  /* 0x0000001a07077212 */ /* 0x000fe400078efcff */
[----:B------:R-:W-:-:S02]  /*59a0*/  @P1 SHF.R.U32.HI R26, RZ, 0x12, R19 ;  /* 0x00000012ff1a1819 */ /* 0x000fc40000011613 */
[----:B------:R-:W-:Y:S02]  /*59b0*/  LOP3.LUT R12, R8, R7, RZ, 0xfc, !PT ;  /* 0x00000007080c7212 */ /* 0x000fe400078efcff */
[--C-:B------:R-:W-:Y:S02]  /*59c0*/  @P1 SHF.R.U32.HI R7, RZ, 0x11, R19.reuse ;  /* 0x00000011ff071819 */ /* 0x100fe40000011613 */
[----:B------:R-:W-:Y:S02]  /*59d0*/  @P1 SHF.R.U32.HI R8, RZ, 0x13, R19 ;  /* 0x00000013ff081819 */ /* 0x000fe40000011613 */
[----:B------:R-:W-:Y:S01]  /*59e0*/  @P1 LOP3.LUT R9, R7, 0x1, RZ, 0xc0, !PT ;  /* 0x0000000107091812 */ /* 0x000fe200078ec0ff */
[----:B------:R-:W-:Y:S01]  /*59f0*/  IMAD.MOV.U32 R7, RZ, RZ, RZ ;  /* 0x000000ffff077224 */ /* 0x000fe200078e00ff */
[----:B------:R-:W-:Y:S02]  /*5a00*/  @P1 LOP3.LUT R26, R26, 0x1, RZ, 0xc0, !PT ;  /* 0x000000011a1a1812 */ /* 0x000fe400078ec0ff */
[----:B------:R-:W-:-:S02]  /*5a10*/  @P1 LOP3.LUT R8, R8, 0x1, RZ, 0xc0, !PT ;  /* 0x0000000108081812 */ /* 0x000fc400078ec0ff */
[----:B------:R-:W-:Y:S02]  /*5a20*/  LOP3.LUT P4, RZ, R37, 0x80000, RZ, 0xc0, !PT ;  /* 0x0008000025ff7812 */ /* 0x000fe4000788c0ff */
[----:B------:R-:W-:Y:S02]  /*5a30*/  @P1 IADD3 R7, PT, PT, R8, R9, R26 ;  /* 0x0000000908071210 */ /* 0x000fe40007ffe01a */
[----:B------:R-:W-:Y:S02]  /*5a40*/  SHF.R.U32.HI R9, RZ, 0x13, R37 ;  /* 0x00000013ff097819 */ /* 0x000fe40000011625 */
[----:B------:R-:W-:Y:S02]  /*5a50*/  @!P0 SHF.R.U32.HI R8, RZ, 0x12, R17 ;  /* 0x00000012ff088819 */ /* 0x000fe40000011611 */
[----:B------:R-:W-:Y:S02]  /*5a60*/  LOP3.LUT R9, R9, 0x1, RZ, 0xc0, !PT ;  /* 0x0000000109097812 */ /* 0x000fe400078ec0ff */
[----:B------:R-:W-:-:S02]  /*5a70*/  @!P0 LOP3.LUT R8, R8, 0x1, RZ, 0xc0, !PT ;  /* 0x0000000108088812 */ /* 0x000fc400078ec0ff */
[----:B------:R-:W-:Y:S02]  /*5a80*/  IADD3 R24, PT, PT, R7, R9, R24 ;  /* 0x0000000907187210 */ /* 0x000fe40007ffe018 */
[----:B------:R-:W-:Y:S02]  /*5a90*/  @!P0 SHF.R.U32.HI R7, RZ, 0x11, R17 ;  /* 0x00000011ff078819 */ /* 0x000fe40000011611 */
[----:B------:R-:W-:Y:S02]  /*5aa0*/  @P1 SHF.R.U32.HI R26, RZ, 0x13, R19 ;  /* 0x00000013ff1a1819 */ /* 0x000fe40000011613 */
[----:B------:R-:W-:Y:S02]  /*5ab0*/  @!P0 LOP3.LUT R7, R7, 0x1, RZ, 0xc0, !PT ;  /* 0x0000000107078812 */ /* 0x000fe400078ec0ff */
[----:B------:R-:W-:Y:S02]  /*5ac0*/  @P1 LOP3.LUT R26, R26, 0x1, RZ, 0xc0, !PT ;  /* 0x000000011a1a1812 */ /* 0x000fe400078ec0ff */
[----:B------:R-:W-:-:S02]  /*5ad0*/  @!P0 IADD3 R7, PT, PT, R24, R7, R8 ;  /* 0x0000000718078210 */ /* 0x000fc40007ffe008 */
[----:B------:R-:W-:Y:S02]  /*5ae0*/  @!P0 SHF.R.U32.HI R8, RZ, 0x13, R17 ;  /* 0x00000013ff088819 */ /* 0x000fe40000011611 */
[----:B------:R-:W-:Y:S02]  /*5af0*/  @P6 SEL R21, RZ, 0xffffffff, P5 ;  /* 0xffffffffff156807 */ /* 0x000fe40002800000 */
[----:B------:R-:W-:Y:S02]  /*5b00*/  @!P0 LOP3.LUT R8, R8, 0x1, RZ, 0xc0, !PT ;  /* 0x0000000108088812 */ /* 0x000fe400078ec0ff */
[C---:B------:R-:W-:Y:S02]  /*5b10*/  LOP3.LUT P5, RZ, R37.reuse, 0x100000, RZ, 0xc0, !PT ;  /* 0x0010000025ff7812 */ /* 0x040fe400078ac0ff */
[----:B------:R-:W-:Y:S01]  /*5b20*/  LOP3.LUT P6, RZ, R37, 0x200000, RZ, 0xc0, !PT ;  /* 0x0020000025ff7812 */ /* 0x000fe200078cc0ff */
[----:B------:R-:W-:Y:S01]  /*5b30*/  @!P0 IMAD.IADD R24, R7, 0x1, R8 ;  /* 0x0000000107188824 */ /* 0x000fe200078e0208 */
[----:B------:R-:W-:-:S02]  /*5b40*/  @P1 SHF.R.U32.HI R8, RZ, 0x12, R19 ;  /* 0x00000012ff081819 */ /* 0x000fc40000011613 */
[----:B------:R-:W-:Y:S02]  /*5b50*/  LOP3.LUT R21, R21, 0x1, RZ, 0xc0, !PT ;  /* 0x0000000115157812 */ /* 0x000fe400078ec0ff */
        /* <DEDUP_REMOVED lines=15> */
[--C-:B------:R-:W-:Y:S02]  /*5c50*/  @!P0 SHF.R.U32.HI R8, RZ, 0x12, R17.reuse ;  /* 0x00000012ff088819 */ /* 0x100fe40000011611 */
[----:B------:R-:W-:Y:S02]  /*5c60*/  @!P0 SHF.R.U32.HI R27, RZ, 0x14, R17 ;  /* 0x00000014ff1b8819 */ /* 0x000fe40000011611 */
[----:B------:R-:W-:-:S02]  /*5c70*/  @!P0 LOP3.LUT R8, R8, 0x1, RZ, 0xc0, !PT ;  /* 0x0000000108088812 */ /* 0x000fc400078ec0ff */
[----:B------:R-:W-:Y:S02]  /*5c80*/  @!P0 LOP3.LUT R27, R27, 0x1, RZ, 0xc0, !PT ;  /* 0x000000011b1b8812 */ /* 0x000fe400078ec0ff */
[----:B------:R-:W-:Y:S02]  /*5c90*/  @!P0 IADD3 R8, PT, PT, R25, R8, R24 ;  /* 0x0000000819088210 */ /* 0x000fe40007ffe018 */
[----:B------:R-:W-:Y:S02]  /*5ca0*/  @P1 SHF.R.U32.HI R24, RZ, 0x15, R19 ;  /* 0x00000015ff181819 */ /* 0x000fe40000011613 */
[----:B------:R-:W-:Y:S01]  /*5cb0*/  LOP3.LUT R7, R7, 0x1, RZ, 0xc0, !PT ;  /* 0x0000000107077812 */ /* 0x000fe200078ec0ff */
[----:B------:R-:W-:Y:S01]  /*5cc0*/  @!P0 IMAD.IADD R25, R8, 0x1, R27 ;  /* 0x0000000108198824 */ /* 0x000fe200078e021b */
[----:B------:R-:W-:Y:S02]  /*5cd0*/  @P1 SHF.R.U32.HI R27, RZ, 0x14, R19 ;  /* 0x00000014ff1b1819 */ /* 0x000fe40000011613 */
[----:B------:R-:W-:-:S02]  /*5ce0*/  @P1 LOP3.LUT R24, R24, 0x1, RZ, 0xc0, !PT ;  /* 0x0000000118181812 */ /* 0x000fc400078ec0ff */
[C---:B------:R-:W-:Y:S02]  /*5cf0*/  ISETP.NE.AND P2, PT, R25.reuse, 0x3, PT ;  /* 0x000000031900780c */ /* 0x040fe40003f45270 */
[----:B------:R-:W-:Y:S02]  /*5d00*/  LOP3.LUT R25, R25, 0x3e, RZ, 0xc0, !PT ;  /* 0x0000003e19197812 */ /* 0x000fe400078ec0ff */
[----:B------:R-:W-:Y:S02]  /*5d10*/  SEL R8, RZ, 0xffffffff, P2 ;  /* 0xffffffffff087807 */ /* 0x000fe40001000000 */
[----:B------:R-:W-:Y:S02]  /*5d20*/  ISETP.NE.U32.AND P2, PT, R16, 0x1, PT ;  /* 0x000000011000780c */ /* 0x000fe40003f45070 */
[----:B------:R-:W-:Y:S02]  /*5d30*/  @P1 SHF.R.U32.HI R16, RZ, 0x13, R19 ;  /* 0x00000013ff101819 */ /* 0x000fe40000011613 */
[----:B------:R-:W-:-:S02]  /*5d40*/  ISETP.NE.AND P3, PT, R25, 0x2, PT ;  /* 0x000000021900780c */ /* 0x000fc40003f65270 */
        /* <DEDUP_REMOVED lines=11> */
[----:B------:R-:W-:Y:S02]  /*5e00*/  @P1 SHF.R.U32.HI R27, RZ, 0x15, R19 ;  /* 0x00000015ff1b1819 */ /* 0x000fe40000011613 */
[----:B------:R-:W-:-:S02]  /*5e10*/  @!P0 LOP3.LUT R9, R9, 0x1, RZ, 0xc0, !PT ;  /* 0x0000000109098812 */ /* 0x000fc400078ec0ff */
[----:B------:R-:W-:Y:S02]  /*5e20*/  @P1 LOP3.LUT R27, R27, 0x1, RZ, 0xc0, !PT ;  /* 0x000000011b1b1812 */ /* 0x000fe400078ec0ff */
[----:B------:R-:W-:Y:S02]  /*5e30*/  @!P0 IADD3 R9, PT, PT, R16, R9, R25 ;  /* 0x0000000910098210 */ /* 0x000fe40007ffe019 */
        /* <DEDUP_REMOVED lines=15> */
[--C-:B------:R-:W-:Y:S02]  /*5f30*/  @!P0 SHF.R.U32.HI R16, RZ, 0x15, R17.reuse ;  /* 0x00000015ff108819 */ /* 0x100fe40000011611 */
[----:B------:R-:W-:Y:S02]  /*5f40*/  LOP3.LUT R25, R25, 0x1, RZ, 0xc0, !PT ;  /* 0x0000000119197812 */ /* 0x000fe400078ec0ff */
[----:B------:R-:W-:Y:S02]  /*5f50*/  LOP3.LUT R9, R9, 0x1, RZ, 0xc0, !PT ;  /* 0x0000000109097812 */ /* 0x000fe400078ec0ff */
        /* <DEDUP_REMOVED lines=29> */
[----:B------:R-:W-:Y:S02]  /*6130*/  LOP3.LUT P3, RZ, R37, 0x400000, RZ, 0xc0, !PT ;  /* 0x0040000025ff7812 */ /* 0x000fe4000786c0ff */
[----:B------:R-:W-:Y:S02]  /*6140*/  @P1 IADD3 R11, PT, PT, R12, R27, R18 ;  /* 0x0000001b0c0b1210 */ /* 0x000fe40007ffe012 */
[----:B------:R-:W-:Y:S02]  /*6150*/  SHF.R.U32.HI R27, RZ, 0x17, R37 ;  /* 0x00000017ff1b7819 */ /* 0x000fe40000011625 */
[----:B------:R-:W-:Y:S02]  /*6160*/  @!P0 SHF.R.U32.HI R12, RZ, 0x16, R17 ;  /* 0x00000016ff0c8819 */ /* 0x000fe40000011611 */
[----:B------:R-:W-:-:S02]  /*6170*/  LOP3.LUT R27, R27, 0x1, RZ, 0xc0, !PT ;  /* 0x000000011b1b7812 */ /* 0x000fc400078ec0ff */
[----:B------:R-:W-:Y:S02]  /*6180*/  @!P0 LOP3.LUT R12, R12, 0x1, RZ, 0xc0, !PT ;  /* 0x000000010c0c8812 */ /* 0x000fe400078ec0ff */
[----:B------:R-:W-:Y:S02]  /*6190*/  IADD3 R24, PT, PT, R11, R27, R24 ;  /* 0x0000001b0b187210 */ /* 0x000fe40007ffe018 */
[----:B------:R-:W-:Y:S02]  /*61a0*/  @!P0 SHF.R.U32.HI R11, RZ, 0x15, R17 ;  /* 0x00000015ff0b8819 */ /* 0x000fe40000011611 */
[----:B------:R-:W-:Y:S02]  /*61b0*/  @P1 SHF.R.U32.HI R18, RZ, 0x18, R19 ;  /* 0x00000018ff121819 */ /* 0x000fe40000011613 */
[----:B------:R-:W-:Y:S02]  /*61c0*/  @!P0 LOP3.LUT R11, R11, 0x1, RZ, 0xc0, !PT ;  /* 0x000000010b0b8812 */ /* 0x000fe400078ec0ff */
[----:B------:R-:W-:-:S02]  /*61d0*/  @P1 LOP3.LUT R18, R18, 0x1, RZ, 0xc0, !PT ;  /* 0x0000000112121812 */ /* 0x000fc400078ec0ff */
[----:B------:R-:W-:Y:S02]  /*61e0*/  @!P0 IADD3 R11, PT, PT, R24, R11, R12 ;  /* 0x0000000b180b8210 */ /* 0x000fe40007ffe00c */
[----:B------:R-:W-:Y:S02]  /*61f0*/  @!P0 SHF.R.U32.HI R12, RZ, 0x17, R17 ;  /* 0x00000017ff0c8819 */ /* 0x000fe40000011611 */
[--C-:B------:R-:W-:Y:S02]  /*6200*/  @P1 SHF.R.U32.HI R26, RZ, 0x18, R19.reuse ;  /* 0x00000018ff1a1819 */ /* 0x100fe40000011613 */
[----:B------:R-:W-:Y:S02]  /*6210*/  @!P0 LOP3.LUT R12, R12, 0x1, RZ, 0xc0, !PT ;  /* 0x000000010c0c8812 */ /* 0x000fe400078ec0ff */
[----:B------:R-:W-:Y:S02]  /*6220*/  @P1 LOP3.LUT R26, R26, 0x1, RZ, 0xc0, !PT ;  /* 0x000000011a1a1812 */ /* 0x000fe400078ec0ff */
[----:B------:R-:W-:Y:S01]  /*6230*/  LOP3.LUT P4, RZ, R37, 0x800000, RZ, 0xc0, !PT ;  /* 0x0080000025ff7812 */ /* 0x000fe2000788c0ff */
[----:B------:R-:W-:Y:S01]  /*6240*/  @!P0 IMAD.IADD R24, R11, 0x1, R12 ;  /* 0x000000010b188824 */ /* 0x000fe200078e020c */
[----:B------:R-:W-:-:S02]  /*6250*/  @P1 SHF.R.U32.HI R12, RZ, 0x16, R19 ;  /* 0x00000016ff0c1819 */ /* 0x000fc40000011613 */
[----:B------:R-:W-:Y:S02]  /*6260*/  @P6 SEL R10, RZ, 0xffffffff, P5 ;  /* 0xffffffffff0a6807 */ /* 0x000fe40002800000 */
        /* <DEDUP_REMOVED lines=21> */
[C---:B------:R-:W-:Y:S01]  /*63c0*/  LOP3.LUT P5, RZ, R37.reuse, 0x1000000, RZ, 0xc0, !PT ;  /* 0x0100000025ff7812 */ /* 0x040fe200078ac0ff */
[----:B------:R-:W-:Y:S01]  /*63d0*/  @!P0 IMAD.IADD R25, R12, 0x1, R33 ;  /* 0x000000010c198824 */ /* 0x000fe200078e0221 */
[----:B------:R-:W-:Y:S02]  /*63e0*/  @P1 LOP3.LUT R18, R18, 0x1, RZ, 0xc0, !PT ;  /* 0x0000000112121812 */ /* 0x000fe400078ec0ff */
[----:B------:R-:W-:-:S02]  /*63f0*/  LOP3.LUT P6, RZ, R37, 0x2000000, RZ, 0xc0, !PT ;  /* 0x0200000025ff7812 */ /* 0x000fc400078cc0ff */
        /* <DEDUP_REMOVED lines=8> */
[----:B------:R-:W-:Y:S02]  /*6480*/  @P4 SEL R12, RZ, 0xffffffff, P3 ;  /* 0xffffffffff0c4807 */ /* 0x000fe40001800000 */
[----:B------:R-:W-:Y:S02]  /*6490*/  @P1 IADD3 R13, PT, PT, R18, R25, R26 ;  /* 0x00000019120d1210 */ /* 0x000fe40007ffe01a */
[----:B------:R-:W-:Y:S02]  /*64a0*/  SHF.R.U32.HI R18, RZ, 0x19, R37 ;  /* 0x00000019ff127819 */ /* 0x000fe40000011625 */
[----:B------:R-:W-:Y:S02]  /*64b0*/  @!P0 SHF.R.U32.HI R25, RZ, 0x18, R17 ;  /* 0x00000018ff198819 */ /* 0x000fe40000011611 */
[----:B------:R-:W-:-:S02]  /*64c0*/  LOP3.LUT R18, R18, 0x1, RZ, 0xc0, !PT ;  /* 0x0000000112127812 */ /* 0x000fc400078ec0ff */
[----:B------:R-:W-:Y:S02]  /*64d0*/  LOP3.LUT R10, R10, 0x1, RZ, 0xc0, !PT ;  /* 0x000000010a0a7812 */ /* 0x000fe400078ec0ff */
[----:B------:R-:W-:Y:S02]  /*64e0*/  IADD3 R27, PT, PT, R13, R18, R27 ;  /* 0x000000120d1b7210 */ /* 0x000fe40007ffe01b */
[----:B------:R-:W-:Y:S02]  /*64f0*/  @!P0 SHF.R.U32.HI R13, RZ, 0x17, R17 ;  /* 0x00000017ff0d8819 */ /* 0x000fe40000011611 */
[----:B------:R-:W-:Y:S02]  /*6500*/  LOP3.LUT R11, R11, 0x1, RZ, 0xc0, !PT ;  /* 0x000000010b0b7812 */ /* 0x000fe400078ec0ff */
[----:B------:R-:W-:Y:S02]  /*6510*/  @!P0 LOP3.LUT R26, R13, 0x1, RZ, 0xc0, !PT ;  /* 0x000000010d1a8812 */ /* 0x000fe400078ec0ff */
[----:B------:R-:W-:-:S02]  /*6520*/  @!P0 LOP3.LUT R13, R25, 0x1, RZ, 0xc0, !PT ;  /* 0x00000001190d8812 */ /* 0x000fc400078ec0ff */
[----:B------:R-:W-:Y:S02]  /*6530*/  @P1 SHF.R.U32.HI R25, RZ, 0x1a, R19 ;  /* 0x0000001aff191819 */ /* 0x000fe40000011613 */
[----:B------:R-:W-:Y:S02]  /*6540*/  @!P0 IADD3 R13, PT, PT, R27, R26, R13 ;  /* 0x0000001a1b0d8210 */ /* 0x000fe40007ffe00d */
[----:B------:R-:W-:Y:S02]  /*6550*/  @!P0 SHF.R.U32.HI R26, RZ, 0x19, R17 ;  /* 0x00000019ff1a8819 */ /* 0x000fe40000011611 */
[----:B------:R-:W-:Y:S02]  /*6560*/  @P1 LOP3.LUT R25, R25, 0x1, RZ, 0xc0, !PT ;  /* 0x0000000119191812 */ /* 0x000fe400078ec0ff */
[----:B------:R-:W-:Y:S02]  /*6570*/  @!P0 LOP3.LUT R26, R26, 0x1, RZ, 0xc0, !PT ;  /* 0x000000011a1a8812 */ /* 0x000fe400078ec0ff */
        /* <DEDUP_REMOVED lines=43> */
[----:B------:R-:W-:Y:S02]  /*6830*/  @P1 SHF.R.U32.HI R21, RZ, 0x1b, R19 ;  /* 0x0000001bff151819 */ /* 0x000fe40000011613 */
[----:B------:R-:W-:Y:S01]  /*6840*/  @P1 LOP3.LUT R24, R16, 0x1, RZ, 0xc0, !PT ;  /* 0x0000000110181812 */ /* 0x000fe200078ec0ff */
[----:B------:R-:W-:Y:S01]  /*6850*/  IMAD.MOV.U32 R16, RZ, RZ, RZ ;  /* 0x000000ffff107224 */ /* 0x000fe200078e00ff */
[----:B------:R-:W-:-:S02]  /*6860*/  @P1 LOP3.LUT R21, R21, 0x1, RZ, 0xc0, !PT ;  /* 0x0000000115151812 */ /* 0x000fc400078ec0ff */
[----:B------:R-:W-:Y:S02]  /*6870*/  LOP3.LUT P3, RZ, R37, 0x4000000, RZ, 0xc0, !PT ;  /* 0x0400000025ff7812 */ /* 0x000fe4000786c0ff */
        /* <DEDUP_REMOVED lines=10> */
[----:B------:R-:W-:-:S02]  /*6920*/  @P1 SHF.R.U32.HI R24, RZ, 0x1c, R19 ;  /* 0x0000001cff181819 */ /* 0x000fc40000011613 */
[----:B------:R-:W-:Y:S02]  /*6930*/  @!P0 IADD3 R16, PT, PT, R18, R27, R16 ;  /* 0x0000001b12108210 */ /* 0x000fe40007ffe010 */
[----:B------:R-:W-:Y:S02]  /*6940*/  @!P0 SHF.R.U32.HI R27, RZ, 0x1b, R17 ;  /* 0x0000001bff1b8819 */ /* 0x000fe40000011611 */
[----:B------:R-:W-:Y:S02]  /*6950*/  @P1 LOP3.LUT R24, R24, 0x1, RZ, 0xc0, !PT ;  /* 0x0000000118181812 */ /* 0x000fe400078ec0ff */
[----:B------:R-:W-:Y:S02]  /*6960*/  @!P0 LOP3.LUT R27, R27, 0x1, RZ, 0xc0, !PT ;  /* 0x000000011b1b8812 */ /* 0x000fe400078ec0ff */
[----:B------:R-:W-:Y:S02]  /*6970*/  @P6 SEL R14, RZ, 0xffffffff, P5 ;  /* 0xffffffffff0e6807 */ /* 0x000fe40002800000 */
[----:B------:R-:W-:Y:S01]  /*6980*/  ISETP.NE.AND P5, PT, R22, 0x3, PT ;  /* 0x000000031600780c */ /* 0x000fe20003fa5270 */
[----:B------:R-:W-:Y:S01]  /*6990*/  @!P0 IMAD.IADD R18, R16, 0x1, R27 ;  /* 0x0000000110128824 */ /* 0x000fe200078e021b */
[----:B------:R-:W-:-:S02]  /*69a0*/  LOP3.LUT P6, RZ, R37, 0x10000000, RZ, 0xc0, !PT ;  /* 0x1000000025ff7812 */ /* 0x000fc400078cc0ff */
[----:B------:R-:W-:Y:S02]  /*69b0*/  LOP3.LUT R14, R14, 0x1, RZ, 0xc0, !PT ;  /* 0x000000010e0e7812 */ /* 0x000fe400078ec0ff */
        /* <DEDUP_REMOVED lines=8> */
[----:B------:R-:W-:Y:S02]  /*6a40*/  LOP3.LUT P3, RZ, R37, 0x8000000, RZ, 0xc0, !PT ;  /* 0x0800000025ff7812 */ /* 0x000fe4000786c0ff */
        /* <DEDUP_REMOVED lines=11> */
[----:B------:R-:W-:Y:S02]  /*6b00*/  LOP3.LUT R26, R22, 0x3e, RZ, 0xc0, !PT ;  /* 0x0000003e161a7812 */ /* 0x000fe400078ec0ff */
[----:B------:R-:W-:Y:S01]  /*6b10*/  @P1 SHF.R.U32.HI R22, RZ, 0x1d, R19 ;  /* 0x0000001dff161819 */ /* 0x000fe20000011613 */
[----:B------:R-:W-:Y:S01]  /*6b20*/  @!P0 IMAD.IADD R25, R18, 0x1, R27 ;  /* 0x0000000112198824 */ /* 0x000fe200078e021b */
[----:B------:R-:W-:Y:S02]  /*6b30*/  ISETP.NE.AND P4, PT, R26, 0x2, PT ;  /* 0x000000021a00780c */ /* 0x000fe40003f85270 */
[----:B------:R-:W-:-:S02]  /*6b40*/  @P1 SHF.R.U32.HI R26, RZ, 0x1d, R19 ;  /* 0x0000001dff1a1819 */ /* 0x000fc40000011613 */
[C---:B------:R-:W-:Y:S02]  /*6b50*/  ISETP.NE.AND P2, PT, R25.reuse, 0x3, PT ;  /* 0x000000031900780c */ /* 0x040fe40003f45270 */
[----:B------:R-:W-:Y:S02]  /*6b60*/  LOP3.LUT R25, R25, 0x3e, RZ, 0xc0, !PT ;  /* 0x0000003e19197812 */ /* 0x000fe400078ec0ff */
[----:B------:R-:W-:Y:S02]  /*6b70*/  SEL R18, RZ, 0xffffffff, P2 ;  /* 0xffffffffff127807 */ /* 0x000fe40001000000 */
[----:B------:R-:W-:Y:S02]  /*6b80*/  ISETP.NE.U32.AND P2, PT, R20, 0x1, PT ;  /* 0x000000011400780c */ /* 0x000fe40003f45070 */
[----:B------:R-:W-:Y:S02]  /*6b90*/  @P1 SHF.R.U32.HI R20, RZ, 0x1c, R19 ;  /* 0x0000001cff141819 */ /* 0x000fe40000011613 */
[----:B------:R-:W-:-:S02]  /*6ba0*/  P2R R33, PR, RZ, 0x4 ;  /* 0x00000004ff217803 */ /* 0x000fc40000000000 */
[----:B------:R-:W-:Y:S02]  /*6bb0*/  ISETP.NE.AND P2, PT, R25, 0x2, PT ;  /* 0x000000021900780c */ /* 0x000fe40003f45270 */
[----:B------:R-:W-:Y:S02]  /*6bc0*/  @P1 SHF.R.U32.HI R25, RZ, 0x1b, R19 ;  /* 0x0000001bff191819 */ /* 0x000fe40000011613 */
[----:B------:R-:W-:Y:S02]  /*6bd0*/  @P1 LOP3.LUT R20, R20, 0x1, RZ, 0xc0, !PT ;  /* 0x0000000114141812 */ /* 0x000fe400078ec0ff */
[----:B------:R-:W-:Y:S02]  /*6be0*/  @P1 LOP3.LUT R25, R25, 0x1, RZ, 0xc0, !PT ;  /* 0x0000000119191812 */ /* 0x000fe400078ec0ff */
[----:B------:R-:W-:Y:S01]  /*6bf0*/  @P1 LOP3.LUT R27, R26, 0x1, RZ, 0xc0, !PT ;  /* 0x000000011a1b1812 */ /* 0x000fe200078ec0ff */
[----:B------:R-:W-:Y:S01]  /*6c00*/  IMAD.MOV.U32 R26, RZ, RZ, RZ ;  /* 0x000000ffff1a7224 */ /* 0x000fe200078e00ff */
[----:B------:R-:W-:-:S02]  /*6c10*/  @P3 SEL R18, RZ, 0xffffffff, P2 ;  /* 0xffffffffff123807 */ /* 0x000fc40001000000 */
[----:B------:R-:W-:Y:S01]  /*6c20*/  @P1 IADD3 R26, PT, PT, R27, R25, R20 ;  /* 0x000000191b1a1210 */ /* 0x000fe20007ffe014 */
[----:B------:R-:W-:Y:S01]  /*6c30*/  IMAD.MOV.U32 R27, RZ, RZ, RZ ;  /* 0x000000ffff1b7224 */ /* 0x000fe200078e00ff */
[----:B------:R-:W-:Y:S02]  /*6c40*/  SHF.R.U32.HI R20, RZ, 0x1d, R37 ;  /* 0x0000001dff147819 */ /* 0x000fe40000011625 */
[----:B------:R-:W-:Y:S02]  /*6c50*/  @!P0 SHF.R.U32.HI R25, RZ, 0x1c, R17 ;  /* 0x0000001cff198819 */ /* 0x000fe40000011611 */
[----:B------:R-:W-:Y:S02]  /*6c60*/  LOP3.LUT R20, R20, 0x1, RZ, 0xc0, !PT ;  /* 0x0000000114147812 */ /* 0x000fe400078ec0ff */
[----:B------:R-:W-:Y:S02]  /*6c70*/  @!P0 LOP3.LUT R25, R25, 0x1, RZ, 0xc0, !PT ;  /* 0x0000000119198812 */ /* 0x000fe400078ec0ff */
[----:B------:R-:W-:-:S02]  /*6c80*/  IADD3 R26, PT, PT, R26, R20, R21 ;  /* 0x000000141a1a7210 */ /* 0x000fc40007ffe015 */
[----:B------:R-:W-:Y:S02]  /*6c90*/  @!P0 SHF.R.U32.HI R21, RZ, 0x1b, R17 ;  /* 0x0000001bff158819 */ /* 0x000fe40000011611 */
[----:B------:R-:W-:Y:S02]  /*6ca0*/  @P1 LOP3.LUT R22, R22, 0x1, RZ, 0xc0, !PT ;  /* 0x0000000116161812 */ /* 0x000fe400078ec0ff */
[----:B------:R-:W-:Y:S02]  /*6cb0*/  @!P0 LOP3.LUT R21, R21, 0x1, RZ, 0xc0, !PT ;  /* 0x0000000115158812 */ /* 0x000fe400078ec0ff */
[----:B------:R-:W-:Y:S02]  /*6cc0*/  P2R R32, PR, RZ, 0x10 ;  /* 0x00000010ff207803 */ /* 0x000fe40000000000 */
[----:B------:R-:W-:Y:S02]  /*6cd0*/  @!P0 IADD3 R21, PT, PT, R26, R21, R25 ;  /* 0x000000151a158210 */ /* 0x000fe40007ffe019 */
[----:B------:R-:W-:-:S02]  /*6ce0*/  LOP3.LUT R25, R6, 0x3e, RZ, 0xc0, !PT ;  /* 0x0000003e06197812 */ /* 0x000fc400078ec0ff */
[----:B------:R-:W-:Y:S01]  /*6cf0*/  LOP3.LUT R18, R18, 0x1, RZ, 0xc0, !PT ;  /* 0x0000000112127812 */ /* 0x000fe200078ec0ff */
[----:B------:R-:W-:Y:S01]  /*6d00*/  @!P0 IMAD.IADD R26, R21, 0x1, R34 ;  /* 0x00000001151a8824 */ /* 0x000fe200078e0222 */
[----:B------:R-:W-:Y:S02]  /*6d10*/  ISETP.NE.AND P3, PT, R25, 0x2, PT ;  /* 0x000000021900780c */ /* 0x000fe40003f65270 */
[----:B------:R-:W-:Y:S02]  /*6d20*/  @P1 SHF.R.U32.HI R25, RZ, 0x1e, R19 ;  /* 0x0000001eff191819 */ /* 0x000fe40000011613 */
[C---:B------:R-:W-:Y:S02]  /*6d30*/  ISETP.NE.AND P2, PT, R26.reuse, 0x3, PT ;  /* 0x000000031a00780c */ /* 0x040fe40003f45270 */
[----:B------:R-:W-:Y:S02]  /*6d40*/  P2R R34, PR, RZ, 0x8 ;  /* 0x00000008ff227803 */ /* 0x000fe40000000000 */
[----:B------:R-:W-:-:S02]  /*6d50*/  LOP3.LUT R26, R26, 0x3e, RZ, 0xc0, !PT ;  /* 0x0000003e1a1a7812 */ /* 0x000fc400078ec0ff */
[----:B------:R-:W-:Y:S02]  /*6d60*/  ISETP.NE.AND P3, PT, R23, RZ, PT ;  /* 0x000000ff1700720c */ /* 0x000fe40003f65270 */
[----:B------:R-:W-:Y:S02]  /*6d70*/  @P1 SHF.R.U32.HI R23, RZ, 0x1c, R19 ;  /* 0x0000001cff171819 */ /* 0x000fe40000011613 */
[----:B------:R-:W-:Y:S02]  /*6d80*/  SEL R21, RZ, 0xffffffff, P2 ;  /* 0xffffffffff157807 */ /* 0x000fe40001000000 */
[----:B------:R-:W-:Y:S02]  /*6d90*/  ISETP.NE.AND P2, PT, R26, 0x2, PT ;  /* 0x000000021a00780c */ /* 0x000fe40003f45270 */
[----:B------:R-:W-:Y:S02]  /*6da0*/  @P1 LOP3.LUT R23, R23, 0x1, RZ, 0xc0, !PT ;  /* 0x0000000117171812 */ /* 0x000fe400078ec0ff */
[----:B------:R-:W-:Y:S01]  /*6db0*/  @P1 LOP3.LUT R26, R25, 0x1, RZ, 0xc0, !PT ;  /* 0x00000001191a1812 */ /* 0x000fe200078ec0ff */
[----:B------:R-:W-:Y:S01]  /*6dc0*/  IMAD.MOV.U32 R25, RZ, RZ, RZ ;  /* 0x000000ffff197224 */ /* 0x000fe200078e00ff */
[----:B------:R-:W-:-:S02]  /*6dd0*/  @P6 SEL R21, RZ, 0xffffffff, P2 ;  /* 0xffffffffff156807 */ /* 0x000fc40001000000 */
[----:B------:R-:W-:Y:S02]  /*6de0*/  @P1 IADD3 R25, PT, PT, R26, R23, R22 ;  /* 0x000000171a191210 */ /* 0x000fe40007ffe016 */
[----:B------:R-:W-:Y:S02]  /*6df0*/  SHF.R.U32.HI R23, RZ, 0x1e, R37 ;  /* 0x0000001eff177819 */ /* 0x000fe40000011625 */
[----:B------:R-:W-:Y:S02]  /*6e00*/  @!P0 SHF.R.U32.HI R26, RZ, 0x1d, R17 ;  /* 0x0000001dff1a8819 */ /* 0x000fe40000011611 */
[----:B------:R-:W-:Y:S02]  /*6e10*/  LOP3.LUT R23, R23, 0x1, RZ, 0xc0, !PT ;  /* 0x0000000117177812 */ /* 0x000fe400078ec0ff */
[----:B------:R-:W-:Y:S02]  /*6e20*/  SEL R2, R2, RZ, !P3 ;  /* 0x000000ff02027207 */ /* 0x000fe40005800000 */
[----:B------:R-:W-:-:S02]  /*6e30*/  IADD3 R22, PT, PT, R25, R23, R24 ;  /* 0x0000001719167210 */ /* 0x000fc40007ffe018 */
[----:B------:R-:W-:Y:S02]  /*6e40*/  @!P0 SHF.R.U32.HI R24, RZ, 0x1c, R17 ;  /* 0x0000001cff188819 */ /* 0x000fe40000011611 */
[----:B------:R-:W-:Y:S02]  /*6e50*/  LOP3.LUT R16, R16, 0x1, RZ, 0xc0, !PT ;  /* 0x0000000110107812 */ /* 0x000fe400078ec0ff */
[----:B------:R-:W-:Y:S02]  /*6e60*/  @!P0 LOP3.LUT R25, R24, 0x1, RZ, 0xc0, !PT ;  /* 0x0000000118198812 */ /* 0x000fe400078ec0ff */
[----:B------:R-:W-:Y:S02]  /*6e70*/  @!P0 LOP3.LUT R24, R26, 0x1, RZ, 0xc0, !PT ;  /* 0x000000011a188812 */ /* 0x000fe400078ec0ff */
[----:B------:R-:W-:Y:S02]  /*6e80*/  @P1 SHF.R.U32.HI R26, RZ, 0x1f, R19 ;  /* 0x0000001fff1a1819 */ /* 0x000fe40000011613 */
[----:B------:R-:W-:-:S02]  /*6e90*/  @!P0 IADD3 R24, PT, PT, R22, R25, R24 ;  /* 0x0000001916188210 */ /* 0x000fc40007ffe018 */
[----:B------:R-:W-:Y:S02]  /*6ea0*/  @!P0 SHF.R.U32.HI R25, RZ, 0x1e, R17 ;  /* 0x0000001eff198819 */ /* 0x000fe40000011611 */
[----:B------:R-:W-:Y:S02]  /*6eb0*/  SEL R3, R3, RZ, !P3 ;  /* 0x000000ff03037207 */ /* 0x000fe40005800000 */
[----:B------:R-:W-:Y:S02]  /*6ec0*/  @!P0 LOP3.LUT R25, R25, 0x1, RZ, 0xc0, !PT ;  /* 0x0000000119198812 */ /* 0x000fe400078ec0ff */
[----:B------:R-:W-:Y:S02]  /*6ed0*/  LOP3.LUT R21, R21, 0x1, RZ, 0xc0, !PT ;  /* 0x0000000115157812 */ /* 0x000fe400078ec0ff */
[----:B------:R-:W-:Y:S01]  /*6ee0*/  ISETP.NE.AND P3, PT, R34, RZ, PT ;  /* 0x000000ff2200720c */ /* 0x000fe20003f65270 */
[----:B------:R-:W-:Y:S01]  /*6ef0*/  @!P0 IMAD.IADD R22, R24, 0x1, R25 ;  /* 0x0000000118168824 */ /* 0x000fe200078e0219 */
[----:B------:R-:W-:-:S02]  /*6f00*/  @P1 SHF.R.U32.HI R24, RZ, 0x1d, R19 ;  /* 0x0000001dff181819 */ /* 0x000fc40000011613 */
[----:B------:R-:W-:Y:S02]  /*6f10*/  @P1 SHF.R.U32.HI R25, RZ, 0x1e, R19 ;  /* 0x0000001eff191819 */ /* 0x000fe40000011613 */
[----:B------:R-:W-:Y:S02]  /*6f20*/  @P1 LOP3.LUT R24, R24, 0x1, RZ, 0xc0, !PT ;  /* 0x0000000118181812 */ /* 0x000fe400078ec0ff */
[----:B------:R-:W-:-:S04]  /*6f30*/  @P1 LOP3.LUT R25, R25, 0x1, RZ, 0xc0, !PT ;  /* 0x0000000119191812 */ /* 0x000fc800078ec0ff */
[----:B------:R-:W-:Y:S02]  /*6f40*/  @P1 IADD3 R27, PT, PT, R26, R24, R25 ;  /* 0x000000181a1b1210 */ /* 0x000fe40007ffe019 */
[----:B------:R-:W-:Y:S02]  /*6f50*/  SHF.R.U32.HI R24, RZ, 0x1f, R37 ;  /* 0x0000001fff187819 */ /* 0x000fe40000011625 */
[--C-:B------:R-:W-:Y:S02]  /*6f60*/  @!P0 SHF.R.U32.HI R26, RZ, 0x1e, R17.reuse ;  /* 0x0000001eff1a8819 */ /* 0x100fe40000011611 */
[----:B------:R-:W-:Y:S02]  /*6f70*/  IADD3 R20, PT, PT, R27, R20, R24 ;  /* 0x000000141b147210 */ /* 0x000fe40007ffe018 */
[----:B------:R-:W-:Y:S02]  /*6f80*/  @!P0 SHF.R.U32.HI R24, RZ, 0x1d, R17 ;  /* 0x0000001dff188819 */ /* 0x000fe40000011611 */
[----:B------:R-:W-:-:S02]  /*6f90*/  @!P0 LOP3.LUT R26, R26, 0x1, RZ, 0xc0, !PT ;  /* 0x000000011a1a8812 */ /* 0x000fc400078ec0ff */
[----:B------:R-:W-:-:S04]  /*6fa0*/  @!P0 LOP3.LUT R25, R24, 0x1, RZ, 0xc0, !PT ;  /* 0x0000000118198812 */ /* 0x000fc800078ec0ff */
[----:B------:R-:W-:-:S04]  /*6fb0*/  @!P0 IADD3 R25, PT, PT, R20, R25, R26 ;  /* 0x0000001914198210 */ /* 0x000fc80007ffe01a */
[----:B------:R-:W-:-:S04]  /*6fc0*/  @!P0 LEA.HI R20, R17, R25, RZ, 0x1 ;  /* 0x0000001911148211 */ /* 0x000fc800078f08ff */
[C---:B------:R-:W-:Y:S02]  /*6fd0*/  ISETP.NE.AND P6, PT, R20.reuse, 0x3, PT ;  /* 0x000000031400780c */ /* 0x040fe40003fc5270 */
[----:B------:R-:W-:Y:S02]  /*6fe0*/  LOP3.LUT R24, R20, 0x3e, RZ, 0xc0, !PT ;  /* 0x0000003e14187812 */ /* 0x000fe400078ec0ff */
[----:B------:R-:W-:Y:S02]  /*6ff0*/  SEL R20, RZ, 0xffffffff, P6 ;  /* 0xffffffffff147807 */ /* 0x000fe40003000000 */
[----:B------:R-:W-:Y:S02]  /*7000*/  LOP3.LUT P6, RZ, R37, 0x40000000, RZ, 0xc0, !PT ;  /* 0x4000000025ff7812 */ /* 0x000fe400078cc0ff */
[----:B------:R-:W-:-:S11]  /*7010*/  ISETP.NE.AND P2, PT, R24, 0x2, PT ;  /* 0x000000021800780c */ /* 0x000fd60003f45270 */
[----:B------:R-:W-:Y:S02]  /*7020*/  @P6 SEL R20, RZ, 0xffffffff, P2 ;  /* 0xffffffffff146807 */ /* 0x000fe40001000000 */
[----:B------:R-:W-:Y:S02]  /*7030*/  LOP3.LUT P6, RZ, R37, 0x20000000, RZ, 0xc0, !PT ;  /* 0x2000000025ff7812 */ /* 0x000fe400078cc0ff */
[C---:B------:R-:W-:Y:S02]  /*7040*/  ISETP.NE.AND P2, PT, R22.reuse, 0x3, PT ;  /* 0x000000031600780c */ /* 0x040fe40003f45270 */
[----:B------:R-:W-:Y:S02]  /*7050*/  LOP3.LUT R22, R22, 0x3e, RZ, 0xc0, !PT ;  /* 0x0000003e16167812 */ /* 0x000fe400078ec0ff */
[----:B------:R-:W-:Y:S02]  /*7060*/  SEL R24, RZ, 0xffffffff, P2 ;  /* 0xffffffffff187807 */ /* 0x000fe40001000000 */
[----:B------:R-:W-:-:S02]  /*7070*/  ISETP.NE.AND P4, PT, R22, 0x2, PT ;  /* 0x000000021600780c */ /* 0x000fc40003f85270 */
[----:B------:R-:W-:Y:S02]  /*7080*/  ISETP.NE.AND P2, PT, R6, 0x3, PT ;  /* 0x000000030600780c */ /* 0x000fe40003f45270 */
[----:B------:R-:W-:Y:S02]  /*7090*/  SEL R6, RZ, 0xffffffff, P5 ;  /* 0xffffffffff067807 */ /* 0x000fe40002800000 */
[----:B------:R-:W-:Y:S02]  /*70a0*/  @P6 SEL R24, RZ, 0xffffffff, P4 ;  /* 0xffffffffff186807 */ /* 0x000fe40002000000 */
[----:B------:R-:W-:Y:S02]  /*70b0*/  LOP3.LUT P6, RZ, R36, 0x40000000, RZ, 0xc0, !PT ;  /* 0x4000000024ff7812 */ /* 0x000fe400078cc0ff */
[----:B------:R-:W-:Y:S02]  /*70c0*/  ISETP.NE.AND P4, PT, R32, RZ, PT ;  /* 0x000000ff2000720c */ /* 0x000fe40003f85270 */
[----:B------:R-:W-:-:S02]  /*70d0*/  ISETP.NE.U32.AND P5, PT, R7, 0x1, PT ;  /* 0x000000010700780c */ /* 0x000fc40003fa5070 */
[----:B------:R-:W-:Y:S02]  /*70e0*/  LOP3.LUT R24, R24, 0x1, RZ, 0xc0, !PT ;  /* 0x0000000118187812 */ /* 0x000fe400078ec0ff */
[----:B------:R-:W-:Y:S02]  /*70f0*/  SEL R26, RZ, 0x40000, P5 ;  /* 0x00040000ff1a7807 */ /* 0x000fe40002800000 */
[----:B------:R-:W-:Y:S02]  /*7100*/  ISETP.NE.AND P5, PT, R31, RZ, PT ;  /* 0x000000ff1f00720c */ /* 0x000fe40003fa5270 */
[----:B------:R-:W-:Y:S02]  /*7110*/  LOP3.LUT R15, R26, R15, RZ, 0xfc, !PT ;  /* 0x0000000f1a0f7212 */ /* 0x000fe400078efcff */
[----:B------:R-:W-:Y:S02]  /*7120*/  @P6 SEL R6, RZ, 0xffffffff, P4 ;  /* 0xffffffffff066807 */ /* 0x000fe40002000000 */
[----:B------:R-:W-:-:S02]  /*7130*/  ISETP.NE.AND P4, PT, R28, RZ, PT ;  /* 0x000000ff1c00720c */ /* 0x000fc40003f85270 */
[----:B------:R-:W-:Y:S02]  /*7140*/  ISETP.NE.AND P6, PT, R29, RZ, PT ;  /* 0x000000ff1d00720c */ /* 0x000fe40003fc5270 */
[----:B------:R-:W-:Y:S02]  /*7150*/  SEL R22, RZ, 0x2000000, P4 ;  /* 0x02000000ff167807 */ /* 0x000fe40002000000 */
[----:B------:R-:W-:Y:S02]  /*7160*/  ISETP.NE.U32.AND P4, PT, R8, 0x1, PT ;  /* 0x000000010800780c */ /* 0x000fe40003f85070 */
[----:B------:R-:W-:Y:S02]  /*7170*/  LOP3.LUT R22, R22, R5, RZ, 0xfc, !PT ;  /* 0x0000000516167212 */ /* 0x000fe400078efcff */
[----:B------:R-:W-:Y:S02]  /*7180*/  SEL R8, RZ, 0x80000, P4 ;  /* 0x00080000ff087807 */ /* 0x000fe40002000000 */
[----:B------:R-:W-:-:S02]  /*7190*/  ISETP.NE.U32.AND P4, PT, R9, 0x1, PT ;  /* 0x000000010900780c */ /* 0x000fc40003f85070 */
[----:B------:R-:W-:Y:S02]  /*71a0*/  LOP3.LUT R8, R8, R15, RZ, 0xfc, !PT ;  /* 0x0000000f08087212 */ /* 0x000fe400078efcff */
[----:B------:R-:W-:Y:S02]  /*71b0*/  SEL R9, RZ, 0x100000, P4 ;  /* 0x00100000ff097807 */ /* 0x000fe40002000000 */
[----:B------:R-:W-:Y:S02]  /*71c0*/  ISETP.NE.U32.AND P4, PT, R10, 0x1, PT ;  /* 0x000000010a00780c */ /* 0x000fe40003f85070 */
[----:B------:R-:W-:Y:S02]  /*71d0*/  LOP3.LUT R8, R9, R8, RZ, 0xfc, !PT ;  /* 0x0000000809087212 */ /* 0x000fe400078efcff */
[----:B------:R-:W-:Y:S02]  /*71e0*/  SEL R25, RZ, 0x200000, P4 ;  /* 0x00200000ff197807 */ /* 0x000fe40002000000 */
[----:B------:R-:W-:-:S02]  /*71f0*/  ISETP.NE.U32.AND P4, PT, R11, 0x1, PT ;  /* 0x000000010b00780c */ /* 0x000fc40003f85070 */
[----:B------:R-:W-:Y:S02]  /*7200*/  LOP3.LUT R25, R25, R8, RZ, 0xfc, !PT ;  /* 0x0000000819197212 */ /* 0x000fe400078efcff */
[----:B------:R-:W-:Y:S02]  /*7210*/  SEL R10, RZ, 0x400000, P4 ;  /* 0x00400000ff0a7807 */ /* 0x000fe40002000000 */
[----:B------:R-:W-:Y:S01]  /*7220*/  ISETP.NE.U32.AND P4, PT, R12, 0x1, PT ;  /* 0x000000010c00780c */ /* 0x000fe20003f85070 */
[----:B------:R-:W-:Y:S01]  /*7230*/  IMAD.MOV.U32 R12, RZ, RZ, RZ ;  /* 0x000000ffff0c7224 */ /* 0x000fe200078e00ff */
[----:B------:R-:W-:Y:S02]  /*7240*/  LOP3.LUT R10, R10, R25, RZ, 0xfc, !PT ;  /* 0x000000190a0a7212 */ /* 0x000fe400078efcff */
[----:B------:R-:W-:Y:S02]  /*7250*/  SEL R11, RZ, 0x800000, P4 ;  /* 0x00800000ff0b7807 */ /* 0x000fe40002000000 */
[----:B------:R-:W-:-:S02]  /*7260*/  ISETP.NE.AND P4, PT, R30, RZ, PT ;  /* 0x000000ff1e00720c */ /* 0x000fc40003f85270 */
[----:B------:R-:W-:Y:S02]  /*7270*/  LOP3.LUT R11, R11, R10, RZ, 0xfc, !PT ;  /* 0x0000000a0b0b7212 */ /* 0x000fe400078efcff */
[----:B------:R-:W-:Y:S02]  /*7280*/  SEL R10, RZ, 0x8000000, P4 ;  /* 0x08000000ff0a7807 */ /* 0x000fe40002000000 */
[----:B------:R-:W-:Y:S02]  /*7290*/  ISETP.NE.U32.AND P4, PT, R13, 0x1, PT ;  /* 0x000000010d00780c */ /* 0x000fe40003f85070 */
[----:B------:R-:W-:Y:S02]  /*72a0*/  SEL R8, RZ, 0x10000000, P5 ;  /* 0x10000000ff087807 */ /* 0x000fe40002800000 */
[----:B------:R-:W-:Y:S02]  /*72b0*/  @P1 SHF.R.U32.HI R13, RZ, 0x1e, R19 ;  /* 0x0000001eff0d1819 */ /* 0x000fe40000011613 */
[----:B------:R-:W-:-:S02]  /*72c0*/  ISETP.NE.U32.AND P5, PT, R14, 0x1, PT ;  /* 0x000000010e00780c */ /* 0x000fc40003fa5070 */
[----:B------:R-:W-:Y:S02]  /*72d0*/  SEL R14, RZ, 0x1000000, P4 ;  /* 0x01000000ff0e7807 */ /* 0x000fe40002000000 */
[----:B------:R-:W-:Y:S02]  /*72e0*/  ISETP.NE.U32.AND P4, PT, R18, 0x1, PT ;  /* 0x000000011200780c */ /* 0x000fe40003f85070 */
[----:B------:R-:W-:Y:S02]  /*72f0*/  @P1 SHF.R.U32.HI R18, RZ, 0x1f, R19 ;  /* 0x0000001fff121819 */ /* 0x000fe40000011613 */
[----:B------:R-:W-:Y:S02]  /*7300*/  @P1 LOP3.LUT R13, R13, 0x1, RZ, 0xc0, !PT ;  /* 0x000000010d0d1812 */ /* 0x000fe400078ec0ff */
[----:B------:R-:W-:Y:S02]  /*7310*/  SEL R9, RZ, 0xffffffff, P2 ;  /* 0xffffffffff097807 */ /* 0x000fe40001000000 */
[----:B------:R-:W-:-:S02]  /*7320*/  @P1 IADD3 R12, PT, PT, R2, R13, R18 ;  /* 0x0000000d020c1210 */ /* 0x000fc40007ffe012 */
[--C-:B------:R-:W-:Y:S02]  /*7330*/  @!P0 SHF.R.U32.HI R2, RZ, 0x1e, R17.reuse ;  /* 0x0000001eff028819 */ /* 0x100fe40000011611 */
[----:B------:R-:W-:Y:S02]  /*7340*/  ISETP.NE.U32.AND P2, PT, R16, 0x1, PT ;  /* 0x000000011000780c */ /* 0x000fe40003f45070 */
[----:B------:R-:W-:Y:S02]  /*7350*/  @!P0 SHF.R.U32.HI R16, RZ, 0x1f, R17 ;  /* 0x0000001fff108819 */ /* 0x000fe40000011611 */
[----:B------:R-:W-:Y:S02]  /*7360*/  IADD3 R4, PT, PT, R12, R4, R23 ;  /* 0x000000040c047210 */ /* 0x000fe40007ffe017 */
[----:B------:R-:W-:Y:S02]  /*7370*/  @!P0 LOP3.LUT R13, R2, 0x1, RZ, 0xc0, !PT ;  /* 0x00000001020d8812 */ /* 0x000fe400078ec0ff */
[----:B------:R-:W-:-:S02]  /*7380*/  LOP3.LUT R11, R14, R11, RZ, 0xfc, !PT ;  /* 0x0000000b0e0b7212 */ /* 0x000fc400078efcff */
[----:B------:R-:W-:Y:S02]  /*7390*/  @!P0 IADD3 R2, PT, PT, R4, R13, R16 ;  /* 0x0000000d04028210 */ /* 0x000fe40007ffe010 */
[----:B------:R-:W-:Y:S02]  /*73a0*/  SEL R7, RZ, 0x4000000, P6 ;  /* 0x04000000ff077807 */ /* 0x000fe40003000000 */
[----:B------:R-:W-:Y:S01]  /*73b0*/  ISETP.NE.AND P6, PT, R33, RZ, PT ;  /* 0x000000ff2100720c */ /* 0x000fe20003fc5270 */
[----:B------:R-:W-:Y:S01]  /*73c0*/  @!P0 IMAD.IADD R4, R3, 0x1, R2 ;  /* 0x0000000103048824 */ /* 0x000fe200078e0202 */
[----:B------:R-:W-:Y:S02]  /*73d0*/  SEL R2, RZ, 0x2000000, P5 ;  /* 0x02000000ff027807 */ /* 0x000fe40002800000 */
[----:B------:R-:W-:Y:S02]  /*73e0*/  SEL R3, RZ, 0x4000000, P2 ;  /* 0x04000000ff037807 */ /* 0x000fe40001000000 */
[----:B------:R-:W-:-:S02]  /*73f0*/  LOP3.LUT R5, R4, 0x3e, RZ, 0xc0, !PT ;  /* 0x0000003e04057812 */ /* 0x000fc400078ec0ff */
[----:B------:R-:W-:Y:S02]  /*7400*/  ISETP.NE.AND P5, PT, R4, 0x3, PT ;  /* 0x000000030400780c */ /* 0x000fe40003fa5270 */
[----:B------:R-:W-:Y:S02]  /*7410*/  LOP3.LUT R4, R2, R11, RZ, 0xfc, !PT ;  /* 0x0000000b02047212 */ /* 0x000fe400078efcff */
[----:B------:R-:W-:Y:S02]  /*7420*/  SEL R12, RZ, 0x20000000, P6 ;  /* 0x20000000ff0c7807 */ /* 0x000fe40003000000 */
[----:B------:R-:W-:Y:S02]  /*7430*/  LOP3.LUT R7, R7, R22, RZ, 0xfc, !PT ;  /* 0x0000001607077212 */ /* 0x000fe400078efcff */
[----:B------:R-:W-:Y:S02]  /*7440*/  SEL R2, RZ, 0x8000000, P4 ;  /* 0x08000000ff027807 */ /* 0x000fe40002000000 */
[----:B------:R-:W-:-:S02]  /*7450*/  LOP3.LUT R3, R3, R4, RZ, 0xfc, !PT ;  /* 0x0000000403037212 */ /* 0x000fc400078efcff */
[----:B------:R-:W-:Y:S02]  /*7460*/  LOP3.LUT P6, RZ, R36, 0x80000000, RZ, 0xc0, !PT ;  /* 0x8000000024ff7812 */ /* 0x000fe400078cc0ff */
[----:B------:R-:W-:Y:S02]  /*7470*/  ISETP.GE.AND P0, PT, R37, RZ, PT ;  /* 0x000000ff2500720c */ /* 0x000fe40003f06270 */
[----:B------:R-:W-:Y:S02]  /*7480*/  LOP3.LUT R7, R10, R7, RZ, 0xfc, !PT ;  /* 0x000000070a077212 */ /* 0x000fe400078efcff */
[----:B------:R-:W-:Y:S02]  /*7490*/  LOP3.LUT R10, R2, R3, RZ, 0xfc, !PT ;  /* 0x00000003020a7212 */ /* 0x000fe400078efcff */
[----:B------:R-:W0:Y:S01]  /*74a0*/  LDC.64 R2, c[0x0][0x388] ;  /* 0x0000e200ff027b82 */ /* 0x000e220000000a00 */
[----:B------:R-:W-:Y:S02]  /*74b0*/  ISETP.NE.U32.AND P1, PT, R21, 0x1, PT ;  /* 0x000000011500780c */ /* 0x000fe40003f25070 */
[----:B------:R-:W-:-:S02]  /*74c0*/  ISETP.NE.AND P2, PT, R5, 0x2, PT ;  /* 0x000000020500780c */ /* 0x000fc40003f45270 */
[----:B------:R-:W-:Y:S02]  /*74d0*/  SEL R5, RZ, 0x10000000, P1 ;  /* 0x10000000ff057807 */ /* 0x000fe40000800000 */
[----:B------:R-:W-:Y:S02]  /*74e0*/  ISETP.NE.U32.AND P1, PT, R24, 0x1, PT ;  /* 0x000000011800780c */ /* 0x000fe40003f25070 */
[----:B------:R-:W-:Y:S02]  /*74f0*/  LOP3.LUT R20, R20, 0x1, RZ, 0xc0, !PT ;  /* 0x0000000114147812 */ /* 0x000fe400078ec0ff */
[----:B------:R-:W-:Y:S02]  /*7500*/  SEL R4, RZ, 0xffffffff, P5 ;  /* 0xffffffffff047807 */ /* 0x000fe40002800000 */
[----:B------:R-:W-:Y:S02]  /*7510*/  LOP3.LUT R6, R6, 0x1, RZ, 0xc0, !PT ;  /* 0x0000000106067812 */ /* 0x000fe400078ec0ff */
[----:B------:R-:W-:-:S02]  /*7520*/  @P6 SEL R9, RZ, 0xffffffff, P3 ;  /* 0xffffffffff096807 */ /* 0x000fc40001800000 */
[----:B------:R-:W-:Y:S02]  /*7530*/  @!P0 SEL R4, RZ, 0xffffffff, P2 ;  /* 0xffffffffff048807 */ /* 0x000fe40001000000 */
[----:B------:R-:W-:Y:S02]  /*7540*/  LOP3.LUT R10, R5, R10, RZ, 0xfc, !PT ;  /* 0x0000000a050a7212 */ /* 0x000fe400078efcff */
[----:B------:R-:W-:Y:S02]  /*7550*/  SEL R5, RZ, 0x20000000, P1 ;  /* 0x20000000ff057807 */ /* 0x000fe40000800000 */
[----:B------:R-:W-:Y:S01]  /*7560*/  ISETP.NE.U32.AND P4, PT, R20, 0x1, PT ;  /* 0x000000011400780c */ /* 0x000fe20003f85070 */
[----:B0-----:R-:W-:Y:S01]  /*7570*/  IMAD.WIDE R2, R0, 0x8, R2 ;  /* 0x0000000800027825 */ /* 0x001fe200078e0202 */
[----:B------:R-:W-:Y:S02]  /*7580*/  ISETP.NE.U32.AND P5, PT, R6, 0x1, PT ;  /* 0x000000010600780c */ /* 0x000fe40003fa5070 */
[----:B------:R-:W-:-:S02]  /*7590*/  LOP3.LUT R7, R8, R7, RZ, 0xfc, !PT ;  /* 0x0000000708077212 */ /* 0x000fc400078efcff */
[----:B------:R-:W-:Y:S02]  /*75a0*/  LOP3.LUT R9, R9, 0x1, RZ, 0xc0, !PT ;  /* 0x0000000109097812 */ /* 0x000fe400078ec0ff */
[----:B------:R-:W-:Y:S02]  /*75b0*/  LOP3.LUT R4, R4, 0x1, RZ, 0xc0, !PT ;  /* 0x0000000104047812 */ /* 0x000fe400078ec0ff */
[----:B------:R-:W-:Y:S02]  /*75c0*/  LOP3.LUT R10, R5, R10, RZ, 0xfc, !PT ;  /* 0x0000000a050a7212 */ /* 0x000fe400078efcff */
[----:B------:R-:W-:Y:S02]  /*75d0*/  SEL R5, RZ, 0x40000000, P4 ;  /* 0x40000000ff057807 */ /* 0x000fe40002000000 */
[----:B------:R-:W-:Y:S02]  /*75e0*/  LOP3.LUT R7, R12, R7, RZ, 0xfc, !PT ;  /* 0x000000070c077212 */ /* 0x000fe400078efcff */
[----:B------:R-:W-:-:S02]  /*75f0*/  SEL R6, RZ, 0x40000000, P5 ;  /* 0x40000000ff067807 */ /* 0x000fc40002800000 */
[----:B------:R-:W-:Y:S02]  /*7600*/  ISETP.NE.U32.AND P0, PT, R9, 0x1, PT ;  /* 0x000000010900780c */ /* 0x000fe40003f05070 */
[----:B------:R-:W-:Y:S02]  /*7610*/  ISETP.NE.U32.AND P1, PT, R4, 0x1, PT ;  /* 0x000000010400780c */ /* 0x000fe40003f25070 */
[----:B------:R-:W-:Y:S02]  /*7620*/  LOP3.LUT R10, R5, R10, RZ, 0xfc, !PT ;  /* 0x0000000a050a7212 */ /* 0x000fe400078efcff */
[----:B------:R-:W-:Y:S02]  /*7630*/  LOP3.LUT R7, R6, R7, RZ, 0xfc, !PT ;  /* 0x0000000706077212 */ /* 0x000fe400078efcff */
[----:B------:R-:W-:Y:S02]  /*7640*/  SEL R4, RZ, 0x80000000, P0 ;  /* 0x80000000ff047807 */ /* 0x000fe40000000000 */
[----:B------:R-:W-:-:S02]  /*7650*/  SEL R5, RZ, 0x80000000, P1 ;  /* 0x80000000ff057807 */ /* 0x000fc40000800000 */
[----:B------:R-:W-:Y:S02]  /*7660*/  LOP3.LUT R4, R4, R7, RZ, 0xfc, !PT ;  /* 0x0000000704047212 */ /* 0x000fe400078efcff */
[----:B------:R-:W-:-:S05]  /*7670*/  LOP3.LUT R5, R5, R10, RZ, 0xfc, !PT ;  /* 0x0000000a05057212 */ /* 0x000fca00078efcff */
[----:B------:R-:W-:Y:S01]  /*7680*/  STG.E.64 desc[UR4][R2.64], R4 ;  /* 0x0000000402007986 */ /* 0x000fe2000c101b04 */
[----:B------:R-:W-:Y:S05]  /*7690*/  EXIT ;  /* 0x000000000000794d */ /* 0x000fea0003800000 */
.L_x_4:
[----:B------:R-:W-:-:S00]  /*76a0*/  BRA `(.L_x_4) ;  /* 0xfffffffc00fc7947 */ /* 0x000fc0000383ffff */
[----:B------:R-:W-:-:S00]  /*76b0*/  NOP ;  /* 0x0000000000007918 */ /* 0x000fc00000000000 */
        /* <DEDUP_REMOVED lines=12> */
.L_x_5:


//--------------------- .nv.shared.reserved.0     --------------------------
	.section	.nv.shared.reserved.0,"aw",@nobits
	.weak		__nv_reservedSMEM_offset_0_alias
	.size		__nv_reservedSMEM_offset_0_alias, 0, 64
	.other		__nv_reservedSMEM_offset_0_alias,@"STO_CUDA_RESERVED_SHARED STV_DEFAULT"
__nv_reservedSMEM_offset_0_alias:
	.zero		0
	.zero		64


//--------------------- .nv.constant0._Z19game_of_life_kernelPKmPmii --------------------------
	.section	.nv.constant0._Z19game_of_life_kernelPKmPmii,"a",@progbits
	.sectionflags	@""
	.align	4
.nv.constant0._Z19game_of_life_kernelPKmPmii:
	.zero		920


//--------------------- SYMBOLS --------------------------

	.type		.nv.reservedSmem.offset0,@object
	.size		.nv.reservedSmem.offset0,0x4
